//
// Generated by NVIDIA NVVM Compiler
//
// Compiler Build ID: CL-36424714
// Cuda compilation tools, release 13.0, V13.0.88
// Based on NVVM 20.0.0
//

.version 9.0
.target sm_100
.address_size 64

	// .globl	_Z9cuda_copyPdS_ii

.visible .entry _Z9cuda_copyPdS_ii(
	.param .u64 .ptr .align 1 _Z9cuda_copyPdS_ii_param_0,
	.param .u64 .ptr .align 1 _Z9cuda_copyPdS_ii_param_1,
	.param .u32 _Z9cuda_copyPdS_ii_param_2,
	.param .u32 _Z9cuda_copyPdS_ii_param_3
)
{
	.reg .pred 	%p<4>;
	.reg .b32 	%r<13>;
	.reg .b64 	%rd<8>;
	.reg .b64 	%fd<2>;

	ld.param.u64 	%rd1, [_Z9cuda_copyPdS_ii_param_0];
	ld.param.u64 	%rd2, [_Z9cuda_copyPdS_ii_param_1];
	ld.param.u32 	%r3, [_Z9cuda_copyPdS_ii_param_2];
	ld.param.u32 	%r4, [_Z9cuda_copyPdS_ii_param_3];
	mov.u32 	%r5, %tid.x;
	mov.u32 	%r6, %ctaid.x;
	mov.u32 	%r7, %ntid.x;
	mad.lo.s32 	%r1, %r6, %r7, %r5;
	mov.u32 	%r8, %tid.y;
	mov.u32 	%r9, %ctaid.y;
	mov.u32 	%r10, %ntid.y;
	mad.lo.s32 	%r2, %r9, %r10, %r8;
	setp.gt.s32 	%p1, %r2, %r4;
	setp.gt.s32 	%p2, %r1, %r3;
	or.pred  	%p3, %p2, %p1;
	@%p3 bra 	$L__BB0_2;
	cvta.to.global.u64 	%rd3, %rd1;
	cvta.to.global.u64 	%rd4, %rd2;
	mad.lo.s32 	%r11, %r2, %r3, %r2;
	add.s32 	%r12, %r11, %r1;
	mul.wide.s32 	%rd5, %r12, 8;
	add.s64 	%rd6, %rd3, %rd5;
	ld.global.f64 	%fd1, [%rd6];
	add.s64 	%rd7, %rd4, %rd5;
	st.global.f64 	[%rd7], %fd1;
$L__BB0_2:
	ret;

}
	// .globl	_Z11cuda_jacobidddPdS_S_S_ii
.visible .entry _Z11cuda_jacobidddPdS_S_S_ii(
	.param .f64 _Z11cuda_jacobidddPdS_S_S_ii_param_0,
	.param .f64 _Z11cuda_jacobidddPdS_S_S_ii_param_1,
	.param .f64 _Z11cuda_jacobidddPdS_S_S_ii_param_2,
	.param .u64 .ptr .align 1 _Z11cuda_jacobidddPdS_S_S_ii_param_3,
	.param .u64 .ptr .align 1 _Z11cuda_jacobidddPdS_S_S_ii_param_4,
	.param .u64 .ptr .align 1 _Z11cuda_jacobidddPdS_S_S_ii_param_5,
	.param .u64 .ptr .align 1 _Z11cuda_jacobidddPdS_S_S_ii_param_6,
	.param .u32 _Z11cuda_jacobidddPdS_S_S_ii_param_7,
	.param .u32 _Z11cuda_jacobidddPdS_S_S_ii_param_8
)
{
	.reg .pred 	%p<11>;
	.reg .b32 	%r<18>;
	.reg .b64 	%rd<21>;
	.reg .b64 	%fd<19>;

	ld.param.f64 	%fd1, [_Z11cuda_jacobidddPdS_S_S_ii_param_0];
	ld.param.f64 	%fd2, [_Z11cuda_jacobidddPdS_S_S_ii_param_1];
	ld.param.f64 	%fd3, [_Z11cuda_jacobidddPdS_S_S_ii_param_2];
	ld.param.u64 	%rd3, [_Z11cuda_jacobidddPdS_S_S_ii_param_3];
	ld.param.u64 	%rd5, [_Z11cuda_jacobidddPdS_S_S_ii_param_4];
	ld.param.u64 	%rd6, [_Z11cuda_jacobidddPdS_S_S_ii_param_5];
	ld.param.u64 	%rd4, [_Z11cuda_jacobidddPdS_S_S_ii_param_6];
	ld.param.u32 	%r3, [_Z11cuda_jacobidddPdS_S_S_ii_param_7];
	ld.param.u32 	%r4, [_Z11cuda_jacobidddPdS_S_S_ii_param_8];
	cvta.to.global.u64 	%rd1, %rd5;
	cvta.to.global.u64 	%rd2, %rd6;
	mov.u32 	%r5, %tid.x;
	mov.u32 	%r6, %ctaid.x;
	mov.u32 	%r7, %ntid.x;
	mad.lo.s32 	%r1, %r6, %r7, %r5;
	mov.u32 	%r8, %tid.y;
	mov.u32 	%r9, %ctaid.y;
	mov.u32 	%r10, %ntid.y;
	mad.lo.s32 	%r2, %r9, %r10, %r8;
	setp.gt.s32 	%p1, %r2, %r4;
	setp.gt.s32 	%p2, %r1, %r3;
	or.pred  	%p3, %p2, %p1;
	@%p3 bra 	$L__BB1_4;
	setp.ne.s32 	%p4, %r2, 0;
	setp.ne.s32 	%p5, %r2, %r4;
	and.pred  	%p6, %p4, %p5;
	setp.ne.s32 	%p7, %r1, 0;
	and.pred  	%p8, %p7, %p6;
	setp.ne.s32 	%p9, %r1, %r3;
	and.pred  	%p10, %p9, %p8;
	@%p10 bra 	$L__BB1_3;
	mad.lo.s32 	%r16, %r2, %r3, %r2;
	add.s32 	%r17, %r16, %r1;
	mul.wide.s32 	%rd18, %r17, 8;
	add.s64 	%rd19, %rd2, %rd18;
	ld.global.f64 	%fd18, [%rd19];
	add.s64 	%rd20, %rd1, %rd18;
	st.global.f64 	[%rd20], %fd18;
	bra.uni 	$L__BB1_4;
$L__BB1_3:
	cvta.to.global.u64 	%rd7, %rd3;
	add.s32 	%r11, %r3, 1;
	mad.lo.s32 	%r12, %r2, %r3, %r2;
	add.s32 	%r13, %r12, %r1;
	mul.wide.s32 	%rd8, %r13, 8;
	add.s64 	%rd9, %rd2, %rd8;
	ld.global.f64 	%fd4, [%rd9];
	add.s64 	%rd10, %rd7, %rd8;
	ld.global.f64 	%fd5, [%rd10+-8];
	ld.global.f64 	%fd6, [%rd10+8];
	add.f64 	%fd7, %fd5, %fd6;
	fma.rn.f64 	%fd8, %fd1, %fd7, %fd4;
	sub.s32 	%r14, %r12, %r11;
	add.s32 	%r15, %r14, %r1;
	mul.wide.s32 	%rd11, %r15, 8;
	add.s64 	%rd12, %rd7, %rd11;
	ld.global.f64 	%fd9, [%rd12];
	mul.wide.s32 	%rd13, %r11, 8;
	add.s64 	%rd14, %rd10, %rd13;
	ld.global.f64 	%fd10, [%rd14];
	add.f64 	%fd11, %fd9, %fd10;
	fma.rn.f64 	%fd12, %fd2, %fd11, %fd8;
	ld.global.f64 	%fd13, [%rd10];
	mul.f64 	%fd14, %fd3, %fd13;
	sub.f64 	%fd15, %fd12, %fd14;
	div.rn.f64 	%fd16, %fd15, %fd3;
	add.f64 	%fd17, %fd13, %fd16;
	add.s64 	%rd15, %rd1, %rd8;
	st.global.f64 	[%rd15], %fd17;
	cvta.to.global.u64 	%rd16, %rd4;
	add.s64 	%rd17, %rd16, %rd8;
	st.global.f64 	[%rd17], %fd15;
$L__BB1_4:
	ret;

}
	// .globl	_Z10cuda_init0Pdii
.visible .entry _Z10cuda_init0Pdii(
	.param .u64 .ptr .align 1 _Z10cuda_init0Pdii_param_0,
	.param .u32 _Z10cuda_init0Pdii_param_1,
	.param .u32 _Z10cuda_init0Pdii_param_2
)
{
	.reg .pred 	%p<4>;
	.reg .b32 	%r<13>;
	.reg .b64 	%rd<6>;

	ld.param.u64 	%rd1, [_Z10cuda_init0Pdii_param_0];
	ld.param.u32 	%r3, [_Z10cuda_init0Pdii_param_1];
	ld.param.u32 	%r4, [_Z10cuda_init0Pdii_param_2];
	mov.u32 	%r5, %tid.x;
	mov.u32 	%r6, %ctaid.x;
	mov.u32 	%r7, %ntid.x;
	mad.lo.s32 	%r1, %r6, %r7, %r5;
	mov.u32 	%r8, %tid.y;
	mov.u32 	%r9, %ctaid.y;
	mov.u32 	%r10, %ntid.y;
	mad.lo.s32 	%r2, %r9, %r10, %r8;
	setp.gt.s32 	%p1, %r2, %r4;
	setp.gt.s32 	%p2, %r1, %r3;
	or.pred  	%p3, %p2, %p1;
	@%p3 bra 	$L__BB2_2;
	cvta.to.global.u64 	%rd2, %rd1;
	mad.lo.s32 	%r11, %r2, %r3, %r2;
	add.s32 	%r12, %r11, %r1;
	mul.wide.s32 	%rd3, %r12, 8;
	add.s64 	%rd4, %rd2, %rd3;
	mov.b64 	%rd5, 0;
	st.global.u64 	[%rd4], %rd5;
$L__BB2_2:
	ret;

}
	// .globl	_Z8cuda_lowiiPdS_
.visible .entry _Z8cuda_lowiiPdS_(
	.param .u32 _Z8cuda_lowiiPdS__param_0,
	.param .u32 _Z8cuda_lowiiPdS__param_1,
	.param .u64 .ptr .align 1 _Z8cuda_lowiiPdS__param_2,
	.param .u64 .ptr .align 1 _Z8cuda_lowiiPdS__param_3
)
{
	.reg .pred 	%p<7>;
	.reg .b32 	%r<29>;
	.reg .b64 	%rd<33>;
	.reg .b64 	%fd<21>;

	ld.param.u32 	%r6, [_Z8cuda_lowiiPdS__param_0];
	ld.param.u32 	%r7, [_Z8cuda_lowiiPdS__param_1];
	ld.param.u64 	%rd7, [_Z8cuda_lowiiPdS__param_2];
	ld.param.u64 	%rd8, [_Z8cuda_lowiiPdS__param_3];
	cvta.to.global.u64 	%rd1, %rd8;
	cvta.to.global.u64 	%rd2, %rd7;
	shr.u32 	%r8, %r6, 31;
	add.s32 	%r9, %r6, %r8;
	shr.s32 	%r1, %r9, 1;
	shr.u32 	%r10, %r7, 31;
	add.s32 	%r11, %r7, %r10;
	shr.s32 	%r12, %r11, 1;
	mov.u32 	%r13, %tid.x;
	mov.u32 	%r14, %ctaid.x;
	mov.u32 	%r15, %ntid.x;
	mad.lo.s32 	%r2, %r14, %r15, %r13;
	mov.u32 	%r16, %tid.y;
	mov.u32 	%r17, %ctaid.y;
	mov.u32 	%r18, %ntid.y;
	mad.lo.s32 	%r3, %r17, %r18, %r16;
	ld.global.f64 	%fd1, [%rd2];
	st.global.f64 	[%rd1], %fd1;
	mul.wide.s32 	%rd5, %r6, 8;
	add.s64 	%rd9, %rd2, %rd5;
	ld.global.f64 	%fd2, [%rd9];
	mul.wide.s32 	%rd6, %r1, 8;
	add.s64 	%rd10, %rd1, %rd6;
	st.global.f64 	[%rd10], %fd2;
	add.s32 	%r4, %r6, 1;
	mad.lo.s32 	%r19, %r7, %r6, %r7;
	mul.wide.s32 	%rd11, %r19, 8;
	add.s64 	%rd3, %rd2, %rd11;
	ld.global.f64 	%fd3, [%rd3];
	add.s32 	%r5, %r1, 1;
	mad.lo.s32 	%r20, %r12, %r1, %r12;
	mul.wide.s32 	%rd12, %r20, 8;
	add.s64 	%rd4, %rd1, %rd12;
	st.global.f64 	[%rd4], %fd3;
	add.s64 	%rd13, %rd3, %rd5;
	ld.global.f64 	%fd4, [%rd13];
	add.s64 	%rd14, %rd4, %rd6;
	st.global.f64 	[%rd14], %fd4;
	setp.eq.s32 	%p1, %r3, 0;
	setp.ge.s32 	%p2, %r3, %r12;
	or.pred  	%p3, %p1, %p2;
	@%p3 bra 	$L__BB3_2;
	shl.b32 	%r23, %r3, 1;
	add.s32 	%r24, %r23, -1;
	mul.lo.s32 	%r25, %r24, %r4;
	mul.wide.s32 	%rd24, %r25, 8;
	add.s64 	%rd25, %rd2, %rd24;
	ld.global.f64 	%fd13, [%rd25];
	shl.b32 	%r26, %r4, 1;
	add.s32 	%r27, %r25, %r26;
	mul.wide.s32 	%rd26, %r27, 8;
	add.s64 	%rd27, %rd2, %rd26;
	ld.global.f64 	%fd14, [%rd27];
	add.f64 	%fd15, %fd13, %fd14;
	mul.f64 	%fd16, %fd15, 0d3FE0000000000000;
	mul.lo.s32 	%r28, %r5, %r3;
	mul.wide.s32 	%rd28, %r28, 8;
	add.s64 	%rd29, %rd1, %rd28;
	st.global.f64 	[%rd29], %fd16;
	add.s64 	%rd30, %rd25, %rd5;
	ld.global.f64 	%fd17, [%rd30];
	add.s64 	%rd31, %rd27, %rd5;
	ld.global.f64 	%fd18, [%rd31];
	add.f64 	%fd19, %fd17, %fd18;
	mul.f64 	%fd20, %fd19, 0d3FE0000000000000;
	add.s64 	%rd32, %rd29, %rd6;
	st.global.f64 	[%rd32], %fd20;
	bra.uni 	$L__BB3_4;
$L__BB3_2:
	setp.lt.s32 	%p4, %r2, 1;
	setp.ge.s32 	%p5, %r2, %r1;
	or.pred  	%p6, %p4, %p5;
	@%p6 bra 	$L__BB3_4;
	shl.b32 	%r21, %r2, 1;
	add.s32 	%r22, %r21, -1;
	mul.wide.u32 	%rd15, %r22, 8;
	add.s64 	%rd16, %rd2, %rd15;
	ld.global.f64 	%fd5, [%rd16];
	mul.wide.u32 	%rd17, %r21, 8;
	add.s64 	%rd18, %rd2, %rd17;
	ld.global.f64 	%fd6, [%rd18+8];
	add.f64 	%fd7, %fd5, %fd6;
	mul.f64 	%fd8, %fd7, 0d3FE0000000000000;
	mul.wide.u32 	%rd19, %r2, 8;
	add.s64 	%rd20, %rd1, %rd19;
	st.global.f64 	[%rd20], %fd8;
	mul.wide.s32 	%rd21, %r21, 8;
	add.s64 	%rd22, %rd3, %rd21;
	ld.global.f64 	%fd9, [%rd22+-8];
	ld.global.f64 	%fd10, [%rd22+8];
	add.f64 	%fd11, %fd9, %fd10;
	mul.f64 	%fd12, %fd11, 0d3FE0000000000000;
	add.s64 	%rd23, %rd4, %rd19;
	st.global.f64 	[%rd23], %fd12;
$L__BB3_4:
	ret;

}
	// .globl	_Z9cuda_highiiPdS_
.visible .entry _Z9cuda_highiiPdS_(
	.param .u32 _Z9cuda_highiiPdS__param_0,
	.param .u32 _Z9cuda_highiiPdS__param_1,
	.param .u64 .ptr .align 1 _Z9cuda_highiiPdS__param_2,
	.param .u64 .ptr .align 1 _Z9cuda_highiiPdS__param_3
)
{
	.reg .pred 	%p<4>;
	.reg .b32 	%r<19>;
	.reg .b64 	%rd<13>;
	.reg .b64 	%fd<17>;

	ld.param.u32 	%r3, [_Z9cuda_highiiPdS__param_0];
	ld.param.u32 	%r4, [_Z9cuda_highiiPdS__param_1];
	ld.param.u64 	%rd1, [_Z9cuda_highiiPdS__param_2];
	ld.param.u64 	%rd2, [_Z9cuda_highiiPdS__param_3];
	mov.u32 	%r5, %tid.x;
	mov.u32 	%r6, %ctaid.x;
	mov.u32 	%r7, %ntid.x;
	mad.lo.s32 	%r1, %r6, %r7, %r5;
	mov.u32 	%r8, %tid.y;
	mov.u32 	%r9, %ctaid.y;
	mov.u32 	%r10, %ntid.y;
	mad.lo.s32 	%r2, %r9, %r10, %r8;
	setp.ge.s32 	%p1, %r2, %r4;
	setp.ge.s32 	%p2, %r1, %r3;
	or.pred  	%p3, %p2, %p1;
	@%p3 bra 	$L__BB4_2;
	cvta.to.global.u64 	%rd3, %rd1;
	cvta.to.global.u64 	%rd4, %rd2;
	add.s32 	%r11, %r3, 1;
	mad.lo.s32 	%r12, %r2, %r3, %r2;
	add.s32 	%r13, %r12, %r1;
	mul.wide.s32 	%rd5, %r13, 8;
	add.s64 	%rd6, %rd3, %rd5;
	ld.global.f64 	%fd1, [%rd6];
	add.s32 	%r14, %r11, %r3;
	mul.lo.s32 	%r15, %r2, %r14;
	shl.b32 	%r16, %r15, 1;
	shl.b32 	%r17, %r1, 1;
	add.s32 	%r18, %r16, %r17;
	mul.wide.s32 	%rd7, %r18, 8;
	add.s64 	%rd8, %rd4, %rd7;
	st.global.f64 	[%rd8], %fd1;
	mul.wide.s32 	%rd9, %r11, 8;
	add.s64 	%rd10, %rd6, %rd9;
	ld.global.f64 	%fd2, [%rd10];
	add.f64 	%fd3, %fd1, %fd2;
	mul.f64 	%fd4, %fd3, 0d3FE0000000000000;
	mul.wide.s32 	%rd11, %r14, 8;
	add.s64 	%rd12, %rd8, %rd11;
	st.global.f64 	[%rd12], %fd4;
	ld.global.f64 	%fd5, [%rd6];
	ld.global.f64 	%fd6, [%rd6+8];
	add.f64 	%fd7, %fd5, %fd6;
	mul.f64 	%fd8, %fd7, 0d3FE0000000000000;
	st.global.f64 	[%rd8+8], %fd8;
	ld.global.f64 	%fd9, [%rd10];
	ld.global.f64 	%fd10, [%rd10+8];
	add.f64 	%fd11, %fd9, %fd10;
	ld.global.f64 	%fd12, [%rd6+8];
	add.f64 	%fd13, %fd11, %fd12;
	ld.global.f64 	%fd14, [%rd6];
	add.f64 	%fd15, %fd13, %fd14;
	mul.f64 	%fd16, %fd15, 0d3FD0000000000000;
	st.global.f64 	[%rd12+8], %fd16;
$L__BB4_2:
	ret;

}
	// .globl	_Z9cuda_plusPdS_dii
.visible .entry _Z9cuda_plusPdS_dii(
	.param .u64 .ptr .align 1 _Z9cuda_plusPdS_dii_param_0,
	.param .u64 .ptr .align 1 _Z9cuda_plusPdS_dii_param_1,
	.param .f64 _Z9cuda_plusPdS_dii_param_2,
	.param .u32 _Z9cuda_plusPdS_dii_param_3,
	.param .u32 _Z9cuda_plusPdS_dii_param_4
)
{
	.reg .pred 	%p<4>;
	.reg .b32 	%r<13>;
	.reg .b64 	%rd<8>;
	.reg .b64 	%fd<5>;

	ld.param.u64 	%rd1, [_Z9cuda_plusPdS_dii_param_0];
	ld.param.u64 	%rd2, [_Z9cuda_plusPdS_dii_param_1];
	ld.param.f64 	%fd1, [_Z9cuda_plusPdS_dii_param_2];
	ld.param.u32 	%r3, [_Z9cuda_plusPdS_dii_param_3];
	ld.param.u32 	%r4, [_Z9cuda_plusPdS_dii_param_4];
	mov.u32 	%r5, %tid.x;
	mov.u32 	%r6, %ctaid.x;
	mov.u32 	%r7, %ntid.x;
	mad.lo.s32 	%r1, %r6, %r7, %r5;
	mov.u32 	%r8, %tid.y;
	mov.u32 	%r9, %ctaid.y;
	mov.u32 	%r10, %ntid.y;
	mad.lo.s32 	%r2, %r9, %r10, %r8;
	setp.gt.s32 	%p1, %r2, %r4;
	setp.gt.s32 	%p2, %r1, %r3;
	or.pred  	%p3, %p2, %p1;
	@%p3 bra 	$L__BB5_2;
	cvta.to.global.u64 	%rd3, %rd1;
	cvta.to.global.u64 	%rd4, %rd2;
	mad.lo.s32 	%r11, %r2, %r3, %r2;
	add.s32 	%r12, %r11, %r1;
	mul.wide.s32 	%rd5, %r12, 8;
	add.s64 	%rd6, %rd3, %rd5;
	ld.global.f64 	%fd2, [%rd6];
	add.s64 	%rd7, %rd4, %rd5;
	ld.global.f64 	%fd3, [%rd7];
	fma.rn.f64 	%fd4, %fd1, %fd3, %fd2;
	st.global.f64 	[%rd6], %fd4;
$L__BB5_2:
	ret;

}


// ===== COMPILED SASS (sm_100) =====

	.target	sm_100

	.elftype	@"ET_EXEC"


//--------------------- .note.nv.tkinfo           --------------------------
	.section	.note.nv.tkinfo,"",@"SHT_NOTE"
	.sectionflags	@"SHF_NOTE_NV_TKINFO"
	.tkinfo
        /*0018*/ 	.word	0x00000002
        /*0030*/ 	.string	""
        /*0030*/ 	.string	"ptxas"
        /*0030*/ 	.string	"Cuda compilation tools, release 13.0, V13.0.88"
        /*0030*/ 	.string	"Build cuda_13.0.r13.0/compiler.36424714_0"
        /*0030*/ 	.string	"-arch sm_100 -m 64 "



//--------------------- .note.nv.cuinfo           --------------------------
	.section	.note.nv.cuinfo,"",@"SHT_NOTE"
	.sectionflags	@"SHF_NOTE_NV_CUINFO"
        /*0018*/ 	.short	0x0002
        /*001a*/ 	.short	0x0064
        /*001c*/ 	.short	0x0082
	.zero		2


//--------------------- .nv.info                  --------------------------
	.section	.nv.info,"",@"SHT_CUDA_INFO"
	.align	4


	//----- nvinfo : EIATTR_REGCOUNT
	.align		4
        /*0000*/ 	.byte	0x04, 0x2f
        /*0002*/ 	.short	(.L_1 - .L_0)
	.align		4
.L_0:
        /*0004*/ 	.word	index@(_Z9cuda_copyPdS_ii)
        /*0008*/ 	.word	0x0000000a


	//----- nvinfo : EIATTR_FRAME_SIZE
	.align		4
.L_1:
        /*000c*/ 	.byte	0x04, 0x11
        /*000e*/ 	.short	(.L_3 - .L_2)
	.align		4
.L_2:
        /*0010*/ 	.word	index@(_Z9cuda_copyPdS_ii)
        /*0014*/ 	.word	0x00000000


	//----- nvinfo : EIATTR_REGCOUNT
	.align		4
.L_3:
        /*0018*/ 	.byte	0x04, 0x2f
        /*001a*/ 	.short	(.L_5 - .L_4)
	.align		4
.L_4:
        /*001c*/ 	.word	index@(_Z11cuda_jacobidddPdS_S_S_ii)
        /*0020*/ 	.word	0x0000001b


	//----- nvinfo : EIATTR_FRAME_SIZE
	.align		4
.L_5:
        /*0024*/ 	.byte	0x04, 0x11
        /*0026*/ 	.short	(.L_7 - .L_6)
	.align		4
.L_6:
        /*0028*/ 	.word	index@($__internal_0_$__cuda_sm20_div_rn_f64_full)
        /*002c*/ 	.word	0x00000000


	//----- nvinfo : EIATTR_FRAME_SIZE
	.align		4
.L_7:
        /*0030*/ 	.byte	0x04, 0x11
        /*0032*/ 	.short	(.L_9 - .L_8)
	.align		4
.L_8:
        /*0034*/ 	.word	index@(_Z11cuda_jacobidddPdS_S_S_ii)
        /*0038*/ 	.word	0x00000000


	//----- nvinfo : EIATTR_REGCOUNT
	.align		4
.L_9:
        /*003c*/ 	.byte	0x04, 0x2f
        /*003e*/ 	.short	(.L_11 - .L_10)
	.align		4
.L_10:
        /*0040*/ 	.word	index@(_Z10cuda_init0Pdii)
        /*0044*/ 	.word	0x00000008


	//----- nvinfo : EIATTR_FRAME_SIZE
	.align		4
.L_11:
        /*0048*/ 	.byte	0x04, 0x11
        /*004a*/ 	.short	(.L_13 - .L_12)
	.align		4
.L_12:
        /*004c*/ 	.word	index@(_Z10cuda_init0Pdii)
        /*0050*/ 	.word	0x00000000


	//----- nvinfo : EIATTR_REGCOUNT
	.align		4
.L_13:
        /*0054*/ 	.byte	0x04, 0x2f
        /*0056*/ 	.short	(.L_15 - .L_14)
	.align		4
.L_14:
        /*0058*/ 	.word	index@(_Z8cuda_lowiiPdS_)
        /*005c*/ 	.word	0x00000018


	//----- nvinfo : EIATTR_FRAME_SIZE
	.align		4
.L_15:
        /*0060*/ 	.byte	0x04, 0x11
        /*0062*/ 	.short	(.L_17 - .L_16)
	.align		4
.L_16:
        /*0064*/ 	.word	index@(_Z8cuda_lowiiPdS_)
        /*0068*/ 	.word	0x00000000


	//----- nvinfo : EIATTR_REGCOUNT
	.align		4
.L_17:
        /*006c*/ 	.byte	0x04, 0x2f
        /*006e*/ 	.short	(.L_19 - .L_18)
	.align		4
.L_18:
        /*0070*/ 	.word	index@(_Z9cuda_highiiPdS_)
        /*0074*/ 	.word	0x00000018


	//----- nvinfo : EIATTR_FRAME_SIZE
	.align		4
.L_19:
        /*0078*/ 	.byte	0x04, 0x11
        /*007a*/ 	.short	(.L_21 - .L_20)
	.align		4
.L_20:
        /*007c*/ 	.word	index@(_Z9cuda_highiiPdS_)
        /*0080*/ 	.word	0x00000000


	//----- nvinfo : EIATTR_REGCOUNT
	.align		4
.L_21:
        /*0084*/ 	.byte	0x04, 0x2f
        /*0086*/ 	.short	(.L_23 - .L_22)
	.align		4
.L_22:
        /*0088*/ 	.word	index@(_Z9cuda_plusPdS_dii)
        /*008c*/ 	.word	0x0000000a


	//----- nvinfo : EIATTR_FRAME_SIZE
	.align		4
.L_23:
        /*0090*/ 	.byte	0x04, 0x11
        /*0092*/ 	.short	(.L_25 - .L_24)
	.align		4
.L_24:
        /*0094*/ 	.word	index@(_Z9cuda_plusPdS_dii)
        /*0098*/ 	.word	0x00000000


	//----- nvinfo : EIATTR_MIN_STACK_SIZE
	.align		4
.L_25:
        /*009c*/ 	.byte	0x04, 0x12
        /*009e*/ 	.short	(.L_27 - .L_26)
	.align		4
.L_26:
        /*00a0*/ 	.word	index@(_Z9cuda_plusPdS_dii)
        /*00a4*/ 	.word	0x00000000


	//----- nvinfo : EIATTR_MIN_STACK_SIZE
	.align		4
.L_27:
        /*00a8*/ 	.byte	0x04, 0x12
        /*00aa*/ 	.short	(.L_29 - .L_28)
	.align		4
.L_28:
        /*00ac*/ 	.word	index@(_Z9cuda_highiiPdS_)
        /*00b0*/ 	.word	0x00000000


	//----- nvinfo : EIATTR_MIN_STACK_SIZE
	.align		4
.L_29:
        /*00b4*/ 	.byte	0x04, 0x12
        /*00b6*/ 	.short	(.L_31 - .L_30)
	.align		4
.L_30:
        /*00b8*/ 	.word	index@(_Z8cuda_lowiiPdS_)
        /*00bc*/ 	.word	0x00000000


	//----- nvinfo : EIATTR_MIN_STACK_SIZE
	.align		4
.L_31:
        /*00c0*/ 	.byte	0x04, 0x12
        /*00c2*/ 	.short	(.L_33 - .L_32)
	.align		4
.L_32:
        /*00c4*/ 	.word	index@(_Z10cuda_init0Pdii)
        /*00c8*/ 	.word	0x00000000


	//----- nvinfo : EIATTR_MIN_STACK_SIZE
	.align		4
.L_33:
        /*00cc*/ 	.byte	0x04, 0x12
        /*00ce*/ 	.short	(.L_35 - .L_34)
	.align		4
.L_34:
        /*00d0*/ 	.word	index@(_Z11cuda_jacobidddPdS_S_S_ii)
        /*00d4*/ 	.word	0x00000000


	//----- nvinfo : EIATTR_MIN_STACK_SIZE
	.align		4
.L_35:
        /*00d8*/ 	.byte	0x04, 0x12
        /*00da*/ 	.short	(.L_37 - .L_36)
	.align		4
.L_36:
        /*00dc*/ 	.word	index@(_Z9cuda_copyPdS_ii)
        /*00e0*/ 	.word	0x00000000
.L_37:


//--------------------- .nv.compat                --------------------------
	.section	.nv.compat,"",@"SHT_CUDA_COMPAT_INFO"
	.align	4
        /*0000*/ 	.byte	0x02, 0x09, 0x00, 0x00, 0x02, 0x02, 0x01, 0x00, 0x02, 0x05, 0x05, 0x00, 0x03, 0x07, 0x01, 0x01
        /*0010*/ 	.byte	0x02, 0x03, 0x00, 0x00, 0x02, 0x06, 0x01, 0x00, 0x04, 0x0b, 0x08, 0x00, 0x01, 0x00, 0x00, 0x00
        /*0020*/ 	.byte	0x00, 0x00, 0x00, 0x00


//--------------------- .nv.info._Z9cuda_plusPdS_dii --------------------------
	.section	.nv.info._Z9cuda_plusPdS_dii,"",@"SHT_CUDA_INFO"
	.sectionflags	@""
	.align	4


	//----- nvinfo : EIATTR_CUDA_API_VERSION
	.align		4
        /*0000*/ 	.byte	0x04, 0x37
        /*0002*/ 	.short	(.L_39 - .L_38)
.L_38:
        /*0004*/ 	.word	0x00000082


	//----- nvinfo : EIATTR_KPARAM_INFO
	.align		4
.L_39:
        /*0008*/ 	.byte	0x04, 0x17
        /*000a*/ 	.short	(.L_41 - .L_40)
.L_40:
        /*000c*/ 	.word	0x00000000
        /*0010*/ 	.short	0x0004
        /*0012*/ 	.short	0x001c
        /*0014*/ 	.byte	0x00, 0xf0, 0x11, 0x00


	//----- nvinfo : EIATTR_KPARAM_INFO
	.align		4
.L_41:
        /*0018*/ 	.byte	0x04, 0x17
        /*001a*/ 	.short	(.L_43 - .L_42)
.L_42:
        /*001c*/ 	.word	0x00000000
        /*0020*/ 	.short	0x0003
        /*0022*/ 	.short	0x0018
        /*0024*/ 	.byte	0x00, 0xf0, 0x11, 0x00


	//----- nvinfo : EIATTR_KPARAM_INFO
	.align		4
.L_43:
        /*0028*/ 	.byte	0x04, 0x17
        /*002a*/ 	.short	(.L_45 - .L_44)
.L_44:
        /*002c*/ 	.word	0x00000000
        /*0030*/ 	.short	0x0002
        /*0032*/ 	.short	0x0010
        /*0034*/ 	.byte	0x00, 0xf0, 0x21, 0x00


	//----- nvinfo : EIATTR_KPARAM_INFO
	.align		4
.L_45:
        /*0038*/ 	.byte	0x04, 0x17
        /*003a*/ 	.short	(.L_47 - .L_46)
.L_46:
        /*003c*/ 	.word	0x00000000
        /*0040*/ 	.short	0x0001
        /*0042*/ 	.short	0x0008
        /*0044*/ 	.byte	0x00, 0xf5, 0x21, 0x00


	//----- nvinfo : EIATTR_KPARAM_INFO
	.align		4
.L_47:
        /*0048*/ 	.byte	0x04, 0x17
        /*004a*/ 	.short	(.L_49 - .L_48)
.L_48:
        /*004c*/ 	.word	0x00000000
        /*0050*/ 	.short	0x0000
        /*0052*/ 	.short	0x0000
        /*0054*/ 	.byte	0x00, 0xf5, 0x21, 0x00


	//----- nvinfo : EIATTR_SPARSE_MMA_MASK
	.align		4
.L_49:
        /*0058*/ 	.byte	0x03, 0x50
        /*005a*/ 	.short	0x0000


	//----- nvinfo : EIATTR_MAXREG_COUNT
	.align		4
        /*005c*/ 	.byte	0x03, 0x1b
        /*005e*/ 	.short	0x00ff


	//----- nvinfo : EIATTR_MERCURY_ISA_VERSION
	.align		4
        /*0060*/ 	.byte	0x03, 0x5f
        /*0062*/ 	.short	0x0101


	//----- nvinfo : EIATTR_VRC_CTA_INIT_COUNT
	.align		4
        /*0064*/ 	.byte	0x02, 0x4a
	.zero		1
	.zero		1


	//----- nvinfo : EIATTR_EXIT_INSTR_OFFSETS
	.align		4
        /*0068*/ 	.byte	0x04, 0x1c
        /*006a*/ 	.short	(.L_51 - .L_50)


	//   ....[0]....
.L_50:
        /*006c*/ 	.word	0x000000c0


	//   ....[1]....
        /*0070*/ 	.word	0x00000190


	//----- nvinfo : EIATTR_CBANK_PARAM_SIZE
	.align		4
.L_51:
        /*0074*/ 	.byte	0x03, 0x19
        /*0076*/ 	.short	0x0020


	//----- nvinfo : EIATTR_PARAM_CBANK
	.align		4
        /*0078*/ 	.byte	0x04, 0x0a
        /*007a*/ 	.short	(.L_53 - .L_52)
	.align		4
.L_52:
        /*007c*/ 	.word	index@(.nv.constant0._Z9cuda_plusPdS_dii)
        /*0080*/ 	.short	0x0380
        /*0082*/ 	.short	0x0020


	//----- nvinfo : EIATTR_SW_WAR
	.align		4
.L_53:
        /*0084*/ 	.byte	0x04, 0x36
        /*0086*/ 	.short	(.L_55 - .L_54)
.L_54:
        /*0088*/ 	.word	0x00000008
.L_55:


//--------------------- .nv.info._Z9cuda_highiiPdS_ --------------------------
	.section	.nv.info._Z9cuda_highiiPdS_,"",@"SHT_CUDA_INFO"
	.sectionflags	@""
	.align	4


	//----- nvinfo : EIATTR_CUDA_API_VERSION
	.align		4
        /*0000*/ 	.byte	0x04, 0x37
        /*0002*/ 	.short	(.L_57 - .L_56)
.L_56:
        /*0004*/ 	.word	0x00000082


	//----- nvinfo : EIATTR_KPARAM_INFO
	.align		4
.L_57:
        /*0008*/ 	.byte	0x04, 0x17
        /*000a*/ 	.short	(.L_59 - .L_58)
.L_58:
        /*000c*/ 	.word	0x00000000
        /*0010*/ 	.short	0x0003
        /*0012*/ 	.short	0x0010
        /*0014*/ 	.byte	0x00, 0xf5, 0x21, 0x00


	//----- nvinfo : EIATTR_KPARAM_INFO
	.align		4
.L_59:
        /*0018*/ 	.byte	0x04, 0x17
        /*001a*/ 	.short	(.L_61 - .L_60)
.L_60:
        /*001c*/ 	.word	0x00000000
        /*0020*/ 	.short	0x0002
        /*0022*/ 	.short	0x0008
        /*0024*/ 	.byte	0x00, 0xf5, 0x21, 0x00


	//----- nvinfo : EIATTR_KPARAM_INFO
	.align		4
.L_61:
        /*0028*/ 	.byte	0x04, 0x17
        /*002a*/ 	.short	(.L_63 - .L_62)
.L_62:
        /*002c*/ 	.word	0x00000000
        /*0030*/ 	.short	0x0001
        /*0032*/ 	.short	0x0004
        /*0034*/ 	.byte	0x00, 0xf0, 0x11, 0x00


	//----- nvinfo : EIATTR_KPARAM_INFO
	.align		4
.L_63:
        /*0038*/ 	.byte	0x04, 0x17
        /*003a*/ 	.short	(.L_65 - .L_64)
.L_64:
        /*003c*/ 	.word	0x00000000
        /*0040*/ 	.short	0x0000
        /*0042*/ 	.short	0x0000
        /*0044*/ 	.byte	0x00, 0xf0, 0x11, 0x00


	//----- nvinfo : EIATTR_SPARSE_MMA_MASK
	.align		4
.L_65:
        /*0048*/ 	.byte	0x03, 0x50
        /*004a*/ 	.short	0x0000


	//----- nvinfo : EIATTR_MAXREG_COUNT
	.align		4
        /*004c*/ 	.byte	0x03, 0x1b
        /*004e*/ 	.short	0x00ff


	//----- nvinfo : EIATTR_MERCURY_ISA_VERSION
	.align		4
        /*0050*/ 	.byte	0x03, 0x5f
        /*0052*/ 	.short	0x0101


	//----- nvinfo : EIATTR_VRC_CTA_INIT_COUNT
	.align		4
        /*0054*/ 	.byte	0x02, 0x4a
	.zero		1
	.zero		1


	//----- nvinfo : EIATTR_EXIT_INSTR_OFFSETS
	.align		4
        /*0058*/ 	.byte	0x04, 0x1c
        /*005a*/ 	.short	(.L_67 - .L_66)


	//   ....[0]....
.L_66:
        /*005c*/ 	.word	0x000000c0


	//   ....[1]....
        /*0060*/ 	.word	0x000002e0


	//----- nvinfo : EIATTR_CBANK_PARAM_SIZE
	.align		4
.L_67:
        /*0064*/ 	.byte	0x03, 0x19
        /*0066*/ 	.short	0x0018


	//----- nvinfo : EIATTR_PARAM_CBANK
	.align		4
        /*0068*/ 	.byte	0x04, 0x0a
        /*006a*/ 	.short	(.L_69 - .L_68)
	.align		4
.L_68:
        /*006c*/ 	.word	index@(.nv.constant0._Z9cuda_highiiPdS_)
        /*0070*/ 	.short	0x0380
        /*0072*/ 	.short	0x0018


	//----- nvinfo : EIATTR_SW_WAR
	.align		4
.L_69:
        /*0074*/ 	.byte	0x04, 0x36
        /*0076*/ 	.short	(.L_71 - .L_70)
.L_70:
        /*0078*/ 	.word	0x00000008
.L_71:


//--------------------- .nv.info._Z8cuda_lowiiPdS_ --------------------------
	.section	.nv.info._Z8cuda_lowiiPdS_,"",@"SHT_CUDA_INFO"
	.sectionflags	@""
	.align	4


	//----- nvinfo : EIATTR_CUDA_API_VERSION
	.align		4
        /*0000*/ 	.byte	0x04, 0x37
        /*0002*/ 	.short	(.L_73 - .L_72)
.L_72:
        /*0004*/ 	.word	0x00000082


	//----- nvinfo : EIATTR_KPARAM_INFO
	.align		4
.L_73:
        /*0008*/ 	.byte	0x04, 0x17
        /*000a*/ 	.short	(.L_75 - .L_74)
.L_74:
        /*000c*/ 	.word	0x00000000
        /*0010*/ 	.short	0x0003
        /*0012*/ 	.short	0x0010
        /*0014*/ 	.byte	0x00, 0xf5, 0x21, 0x00


	//----- nvinfo : EIATTR_KPARAM_INFO
	.align		4
.L_75:
        /*0018*/ 	.byte	0x04, 0x17
        /*001a*/ 	.short	(.L_77 - .L_76)
.L_76:
        /*001c*/ 	.word	0x00000000
        /*0020*/ 	.short	0x0002
        /*0022*/ 	.short	0x0008
        /*0024*/ 	.byte	0x00, 0xf5, 0x21, 0x00


	//----- nvinfo : EIATTR_KPARAM_INFO
	.align		4
.L_77:
        /*0028*/ 	.byte	0x04, 0x17
        /*002a*/ 	.short	(.L_79 - .L_78)
.L_78:
        /*002c*/ 	.word	0x00000000
        /*0030*/ 	.short	0x0001
        /*0032*/ 	.short	0x0004
        /*0034*/ 	.byte	0x00, 0xf0, 0x11, 0x00


	//----- nvinfo : EIATTR_KPARAM_INFO
	.align		4
.L_79:
        /*0038*/ 	.byte	0x04, 0x17
        /*003a*/ 	.short	(.L_81 - .L_80)
.L_80:
        /*003c*/ 	.word	0x00000000
        /*0040*/ 	.short	0x0000
        /*0042*/ 	.short	0x0000
        /*0044*/ 	.byte	0x00, 0xf0, 0x11, 0x00


	//----- nvinfo : EIATTR_SPARSE_MMA_MASK
	.align		4
.L_81:
        /*0048*/ 	.byte	0x03, 0x50
        /*004a*/ 	.short	0x0000


	//----- nvinfo : EIATTR_MAXREG_COUNT
	.align		4
        /*004c*/ 	.byte	0x03, 0x1b
        /*004e*/ 	.short	0x00ff


	//----- nvinfo : EIATTR_MERCURY_ISA_VERSION
	.align		4
        /*0050*/ 	.byte	0x03, 0x5f
        /*0052*/ 	.short	0x0101


	//----- nvinfo : EIATTR_VRC_CTA_INIT_COUNT
	.align		4
        /*0054*/ 	.byte	0x02, 0x4a
	.zero		1
	.zero		1


	//----- nvinfo : EIATTR_EXIT_INSTR_OFFSETS
	.align		4
        /*0058*/ 	.byte	0x04, 0x1c
        /*005a*/ 	.short	(.L_83 - .L_82)


	//   ....[0]....
.L_82:
        /*005c*/ 	.word	0x000003c0


	//   ....[1]....
        /*0060*/ 	.word	0x000003f0


	//   ....[2]....
        /*0064*/ 	.word	0x00000510


	//----- nvinfo : EIATTR_CRS_STACK_SIZE
	.align		4
.L_83:
        /*0068*/ 	.byte	0x04, 0x1e
        /*006a*/ 	.short	(.L_85 - .L_84)
.L_84:
        /*006c*/ 	.word	0x00000000


	//----- nvinfo : EIATTR_CBANK_PARAM_SIZE
	.align		4
.L_85:
        /*0070*/ 	.byte	0x03, 0x19
        /*0072*/ 	.short	0x0018


	//----- nvinfo : EIATTR_PARAM_CBANK
	.align		4
        /*0074*/ 	.byte	0x04, 0x0a
        /*0076*/ 	.short	(.L_87 - .L_86)
	.align		4
.L_86:
        /*0078*/ 	.word	index@(.nv.constant0._Z8cuda_lowiiPdS_)
        /*007c*/ 	.short	0x0380
        /*007e*/ 	.short	0x0018


	//----- nvinfo : EIATTR_SW_WAR
	.align		4
.L_87:
        /*0080*/ 	.byte	0x04, 0x36
        /*0082*/ 	.short	(.L_89 - .L_88)
.L_88:
        /*0084*/ 	.word	0x00000008
.L_89:


//--------------------- .nv.info._Z10cuda_init0Pdii --------------------------
	.section	.nv.info._Z10cuda_init0Pdii,"",@"SHT_CUDA_INFO"
	.sectionflags	@""
	.align	4


	//----- nvinfo : EIATTR_CUDA_API_VERSION
	.align		4
        /*0000*/ 	.byte	0x04, 0x37
        /*0002*/ 	.short	(.L_91 - .L_90)
.L_90:
        /*0004*/ 	.word	0x00000082


	//----- nvinfo : EIATTR_KPARAM_INFO
	.align		4
.L_91:
        /*0008*/ 	.byte	0x04, 0x17
        /*000a*/ 	.short	(.L_93 - .L_92)
.L_92:
        /*000c*/ 	.word	0x00000000
        /*0010*/ 	.short	0x0002
        /*0012*/ 	.short	0x000c
        /*0014*/ 	.byte	0x00, 0xf0, 0x11, 0x00


	//----- nvinfo : EIATTR_KPARAM_INFO
	.align		4
.L_93:
        /*0018*/ 	.byte	0x04, 0x17
        /*001a*/ 	.short	(.L_95 - .L_94)
.L_94:
        /*001c*/ 	.word	0x00000000
        /*0020*/ 	.short	0x0001
        /*0022*/ 	.short	0x0008
        /*0024*/ 	.byte	0x00, 0xf0, 0x11, 0x00


	//----- nvinfo : EIATTR_KPARAM_INFO
	.align		4
.L_95:
        /*0028*/ 	.byte	0x04, 0x17
        /*002a*/ 	.short	(.L_97 - .L_96)
.L_96:
        /*002c*/ 	.word	0x00000000
        /*0030*/ 	.short	0x0000
        /*0032*/ 	.short	0x0000
        /*0034*/ 	.byte	0x00, 0xf5, 0x21, 0x00


	//----- nvinfo : EIATTR_SPARSE_MMA_MASK
	.align		4
.L_97:
        /*0038*/ 	.byte	0x03, 0x50
        /*003a*/ 	.short	0x0000


	//----- nvinfo : EIATTR_MAXREG_COUNT
	.align		4
        /*003c*/ 	.byte	0x03, 0x1b
        /*003e*/ 	.short	0x00ff


	//----- nvinfo : EIATTR_MERCURY_ISA_VERSION
	.align		4
        /*0040*/ 	.byte	0x03, 0x5f
        /*0042*/ 	.short	0x0101


	//----- nvinfo : EIATTR_VRC_CTA_INIT_COUNT
	.align		4
        /*0044*/ 	.byte	0x02, 0x4a
	.zero		1
	.zero		1


	//----- nvinfo : EIATTR_EXIT_INSTR_OFFSETS
	.align		4
        /*0048*/ 	.byte	0x04, 0x1c
        /*004a*/ 	.short	(.L_99 - .L_98)


	//   ....[0]....
.L_98:
        /*004c*/ 	.word	0x000000c0


	//   ....[1]....
        /*0050*/ 	.word	0x00000130


	//----- nvinfo : EIATTR_CBANK_PARAM_SIZE
	.align		4
.L_99:
        /*0054*/ 	.byte	0x03, 0x19
        /*0056*/ 	.short	0x0010


	//----- nvinfo : EIATTR_PARAM_CBANK
	.align		4
        /*0058*/ 	.byte	0x04, 0x0a
        /*005a*/ 	.short	(.L_101 - .L_100)
	.align		4
.L_100:
        /*005c*/ 	.word	index@(.nv.constant0._Z10cuda_init0Pdii)
        /*0060*/ 	.short	0x0380
        /*0062*/ 	.short	0x0010


	//----- nvinfo : EIATTR_SW_WAR
	.align		4
.L_101:
        /*0064*/ 	.byte	0x04, 0x36
        /*0066*/ 	.short	(.L_103 - .L_102)
.L_102:
        /*0068*/ 	.word	0x00000008
.L_103:


//--------------------- .nv.info._Z11cuda_jacobidddPdS_S_S_ii --------------------------
	.section	.nv.info._Z11cuda_jacobidddPdS_S_S_ii,"",@"SHT_CUDA_INFO"
	.sectionflags	@""
	.align	4


	//----- nvinfo : EIATTR_CUDA_API_VERSION
	.align		4
        /*0000*/ 	.byte	0x04, 0x37
        /*0002*/ 	.short	(.L_105 - .L_104)
.L_104:
        /*0004*/ 	.word	0x00000082


	//----- nvinfo : EIATTR_KPARAM_INFO
	.align		4
.L_105:
        /*0008*/ 	.byte	0x04, 0x17
        /*000a*/ 	.short	(.L_107 - .L_106)
.L_106:
        /*000c*/ 	.word	0x00000000
        /*0010*/ 	.short	0x0008
        /*0012*/ 	.short	0x003c
        /*0014*/ 	.byte	0x00, 0xf0, 0x11, 0x00


	//----- nvinfo : EIATTR_KPARAM_INFO
	.align		4
.L_107:
        /*0018*/ 	.byte	0x04, 0x17
        /*001a*/ 	.short	(.L_109 - .L_108)
.L_108:
        /*001c*/ 	.word	0x00000000
        /*0020*/ 	.short	0x0007
        /*0022*/ 	.short	0x0038
        /*0024*/ 	.byte	0x00, 0xf0, 0x11, 0x00


	//----- nvinfo : EIATTR_KPARAM_INFO
	.align		4
.L_109:
        /*0028*/ 	.byte	0x04, 0x17
        /*002a*/ 	.short	(.L_111 - .L_110)
.L_110:
        /*002c*/ 	.word	0x00000000
        /*0030*/ 	.short	0x0006
        /*0032*/ 	.short	0x0030
        /*0034*/ 	.byte	0x00, 0xf5, 0x21, 0x00


	//----- nvinfo : EIATTR_KPARAM_INFO
	.align		4
.L_111:
        /*0038*/ 	.byte	0x04, 0x17
        /*003a*/ 	.short	(.L_113 - .L_112)
.L_112:
        /*003c*/ 	.word	0x00000000
        /*0040*/ 	.short	0x0005
        /*0042*/ 	.short	0x0028
        /*0044*/ 	.byte	0x00, 0xf5, 0x21, 0x00


	//----- nvinfo : EIATTR_KPARAM_INFO
	.align		4
.L_113:
        /*0048*/ 	.byte	0x04, 0x17
        /*004a*/ 	.short	(.L_115 - .L_114)
.L_114:
        /*004c*/ 	.word	0x00000000
        /*0050*/ 	.short	0x0004
        /*0052*/ 	.short	0x0020
        /*0054*/ 	.byte	0x00, 0xf5, 0x21, 0x00


	//----- nvinfo : EIATTR_KPARAM_INFO
	.align		4
.L_115:
        /*0058*/ 	.byte	0x04, 0x17
        /*005a*/ 	.short	(.L_117 - .L_116)
.L_116:
        /*005c*/ 	.word	0x00000000
        /*0060*/ 	.short	0x0003
        /*0062*/ 	.short	0x0018
        /*0064*/ 	.byte	0x00, 0xf5, 0x21, 0x00


	//----- nvinfo : EIATTR_KPARAM_INFO
	.align		4
.L_117:
        /*0068*/ 	.byte	0x04, 0x17
        /*006a*/ 	.short	(.L_119 - .L_118)
.L_118:
        /*006c*/ 	.word	0x00000000
        /*0070*/ 	.short	0x0002
        /*0072*/ 	.short	0x0010
        /*0074*/ 	.byte	0x00, 0xf0, 0x21, 0x00


	//----- nvinfo : EIATTR_KPARAM_INFO
	.align		4
.L_119:
        /*0078*/ 	.byte	0x04, 0x17
        /*007a*/ 	.short	(.L_121 - .L_120)
.L_120:
        /*007c*/ 	.word	0x00000000
        /*0080*/ 	.short	0x0001
        /*0082*/ 	.short	0x0008
        /*0084*/ 	.byte	0x00, 0xf0, 0x21, 0x00


	//----- nvinfo : EIATTR_KPARAM_INFO
	.align		4
.L_121:
        /*0088*/ 	.byte	0x04, 0x17
        /*008a*/ 	.short	(.L_123 - .L_122)
.L_122:
        /*008c*/ 	.word	0x00000000
        /*0090*/ 	.short	0x0000
        /*0092*/ 	.short	0x0000
        /*0094*/ 	.byte	0x00, 0xf0, 0x21, 0x00


	//----- nvinfo : EIATTR_SPARSE_MMA_MASK
	.align		4
.L_123:
        /*0098*/ 	.byte	0x03, 0x50
        /*009a*/ 	.short	0x0000


	//----- nvinfo : EIATTR_MAXREG_COUNT
	.align		4
        /*009c*/ 	.byte	0x03, 0x1b
        /*009e*/ 	.short	0x00ff


	//----- nvinfo : EIATTR_MERCURY_ISA_VERSION
	.align		4
        /*00a0*/ 	.byte	0x03, 0x5f
        /*00a2*/ 	.short	0x0101


	//----- nvinfo : EIATTR_VRC_CTA_INIT_COUNT
	.align		4
        /*00a4*/ 	.byte	0x02, 0x4a
	.zero		1
	.zero		1


	//----- nvinfo : EIATTR_EXIT_INSTR_OFFSETS
	.align		4
        /*00a8*/ 	.byte	0x04, 0x1c
        /*00aa*/ 	.short	(.L_125 - .L_124)


	//   ....[0]....
.L_124:
        /*00ac*/ 	.word	0x000000c0


	//   ....[1]....
        /*00b0*/ 	.word	0x000001b0


	//   ....[2]....
        /*00b4*/ 	.word	0x000004d0


	//----- nvinfo : EIATTR_CRS_STACK_SIZE
	.align		4
.L_125:
        /*00b8*/ 	.byte	0x04, 0x1e
        /*00ba*/ 	.short	(.L_127 - .L_126)
.L_126:
        /*00bc*/ 	.word	0x00000000


	//----- nvinfo : EIATTR_CBANK_PARAM_SIZE
	.align		4
.L_127:
        /*00c0*/ 	.byte	0x03, 0x19
        /*00c2*/ 	.short	0x0040


	//----- nvinfo : EIATTR_PARAM_CBANK
	.align		4
        /*00c4*/ 	.byte	0x04, 0x0a
        /*00c6*/ 	.short	(.L_129 - .L_128)
	.align		4
.L_128:
        /*00c8*/ 	.word	index@(.nv.constant0._Z11cuda_jacobidddPdS_S_S_ii)
        /*00cc*/ 	.short	0x0380
        /*00ce*/ 	.short	0x0040


	//----- nvinfo : EIATTR_SW_WAR
	.align		4
.L_129:
        /*00d0*/ 	.byte	0x04, 0x36
        /*00d2*/ 	.short	(.L_131 - .L_130)
.L_130:
        /*00d4*/ 	.word	0x00000008
.L_131:


//--------------------- .nv.info._Z9cuda_copyPdS_ii --------------------------
	.section	.nv.info._Z9cuda_copyPdS_ii,"",@"SHT_CUDA_INFO"
	.sectionflags	@""
	.align	4


	//----- nvinfo : EIATTR_CUDA_API_VERSION
	.align		4
        /*0000*/ 	.byte	0x04, 0x37
        /*0002*/ 	.short	(.L_133 - .L_132)
.L_132:
        /*0004*/ 	.word	0x00000082


	//----- nvinfo : EIATTR_KPARAM_INFO
	.align		4
.L_133:
        /*0008*/ 	.byte	0x04, 0x17
        /*000a*/ 	.short	(.L_135 - .L_134)
.L_134:
        /*000c*/ 	.word	0x00000000
        /*0010*/ 	.short	0x0003
        /*0012*/ 	.short	0x0014
        /*0014*/ 	.byte	0x00, 0xf0, 0x11, 0x00


	//----- nvinfo : EIATTR_KPARAM_INFO
	.align		4
.L_135:
        /*0018*/ 	.byte	0x04, 0x17
        /*001a*/ 	.short	(.L_137 - .L_136)
.L_136:
        /*001c*/ 	.word	0x00000000
        /*0020*/ 	.short	0x0002
        /*0022*/ 	.short	0x0010
        /*0024*/ 	.byte	0x00, 0xf0, 0x11, 0x00


	//----- nvinfo : EIATTR_KPARAM_INFO
	.align		4
.L_137:
        /*0028*/ 	.byte	0x04, 0x17
        /*002a*/ 	.short	(.L_139 - .L_138)
.L_138:
        /*002c*/ 	.word	0x00000000
        /*0030*/ 	.short	0x0001
        /*0032*/ 	.short	0x0008
        /*0034*/ 	.byte	0x00, 0xf5, 0x21, 0x00


	//----- nvinfo : EIATTR_KPARAM_INFO
	.align		4
.L_139:
        /*0038*/ 	.byte	0x04, 0x17
        /*003a*/ 	.short	(.L_141 - .L_140)
.L_140:
        /*003c*/ 	.word	0x00000000
        /*0040*/ 	.short	0x0000
        /*0042*/ 	.short	0x0000
        /*0044*/ 	.byte	0x00, 0xf5, 0x21, 0x00


	//----- nvinfo : EIATTR_SPARSE_MMA_MASK
	.align		4
.L_141:
        /*0048*/ 	.byte	0x03, 0x50
        /*004a*/ 	.short	0x0000


	//----- nvinfo : EIATTR_MAXREG_COUNT
	.align		4
        /*004c*/ 	.byte	0x03, 0x1b
        /*004e*/ 	.short	0x00ff


	//----- nvinfo : EIATTR_MERCURY_ISA_VERSION
	.align		4
        /*0050*/ 	.byte	0x03, 0x5f
        /*0052*/ 	.short	0x0101


	//----- nvinfo : EIATTR_VRC_CTA_INIT_COUNT
	.align		4
        /*0054*/ 	.byte	0x02, 0x4a
	.zero		1
	.zero		1


	//----- nvinfo : EIATTR_EXIT_INSTR_OFFSETS
	.align		4
        /*0058*/ 	.byte	0x04, 0x1c
        /*005a*/ 	.short	(.L_143 - .L_142)


	//   ....[0]....
.L_142:
        /*005c*/ 	.word	0x000000c0


	//   ....[1]....
        /*0060*/ 	.word	0x00000160


	//----- nvinfo : EIATTR_CBANK_PARAM_SIZE
	.align		4
.L_143:
        /*0064*/ 	.byte	0x03, 0x19
        /*0066*/ 	.short	0x0018


	//----- nvinfo : EIATTR_PARAM_CBANK
	.align		4
        /*0068*/ 	.byte	0x04, 0x0a
        /*006a*/ 	.short	(.L_145 - .L_144)
	.align		4
.L_144:
        /*006c*/ 	.word	index@(.nv.constant0._Z9cuda_copyPdS_ii)
        /*0070*/ 	.short	0x0380
        /*0072*/ 	.short	0x0018


	//----- nvinfo : EIATTR_SW_WAR
	.align		4
.L_145:
        /*0074*/ 	.byte	0x04, 0x36
        /*0076*/ 	.short	(.L_147 - .L_146)
.L_146:
        /*0078*/ 	.word	0x00000008
.L_147:


//--------------------- .nv.callgraph             --------------------------
	.section	.nv.callgraph,"",@"SHT_CUDA_CALLGRAPH"
	.align	4
	.sectionentsize	8
	.align		4
        /*0000*/ 	.word	0x00000000
	.align		4
        /*0004*/ 	.word	0xffffffff
	.align		4
        /*0008*/ 	.word	0x00000000
	.align		4
        /*000c*/ 	.word	0xfffffffe
	.align		4
        /*0010*/ 	.word	0x00000000
	.align		4
        /*0014*/ 	.word	0xfffffffd
	.align		4
        /*0018*/ 	.word	0x00000000
	.align		4
        /*001c*/ 	.word	0xfffffffc


//--------------------- .text._Z9cuda_plusPdS_dii --------------------------
	.section	.text._Z9cuda_plusPdS_dii,"ax",@progbits
	.align	128
        .global         _Z9cuda_plusPdS_dii
        .type           _Z9cuda_plusPdS_dii,@function
        .size           _Z9cuda_plusPdS_dii,(.L_x_16 - _Z9cuda_plusPdS_dii)
        .other          _Z9cuda_plusPdS_dii,@"STO_CUDA_ENTRY STV_DEFAULT"
_Z9cuda_plusPdS_dii:
.text._Z9cuda_plusPdS_dii:
[----:B------:R-:W-:Y:S01]  /*0000*/  LDC R1, c[0x0][0x37c] ;  /* 0x0000df00ff017b82 */ /* 0x000fe20000000800 */
[----:B------:R-:W0:Y:S07]  /*0010*/  S2R R4, SR_TID.Y ;  /* 0x0000000000047919 */ /* 0x000e2e0000002200 */
[----:B------:R-:W1:Y:S01]  /*0020*/  LDC R3, c[0x0][0x360] ;  /* 0x0000d800ff037b82 */ /* 0x000e620000000800 */
[----:B------:R-:W2:Y:S01]  /*0030*/  LDCU.64 UR6, c[0x0][0x398] ;  /* 0x00007300ff0677ac */ /* 0x000ea20008000a00 */
[----:B------:R-:W1:Y:S06]  /*0040*/  S2R R0, SR_TID.X ;  /* 0x0000000000007919 */ /* 0x000e6c0000002100 */
[----:B------:R-:W0:Y:S08]  /*0050*/  S2UR UR5, SR_CTAID.Y ;  /* 0x00000000000579c3 */ /* 0x000e300000002600 */
[----:B------:R-:W0:Y:S08]  /*0060*/  LDC R5, c[0x0][0x364] ;  /* 0x0000d900ff057b82 */ /* 0x000e300000000800 */
[----:B------:R-:W1:Y:S01]  /*0070*/  S2UR UR4, SR_CTAID.X ;  /* 0x00000000000479c3 */ /* 0x000e620000002500 */
[----:B0-----:R-:W-:-:S05]  /*0080*/  IMAD R4, R5, UR5, R4 ;  /* 0x0000000505047c24 */ /* 0x001fca000f8e0204 */
[----:B--2---:R-:W-:Y:S01]  /*0090*/  ISETP.GT.AND P0, PT, R4, UR7, PT ;  /* 0x0000000704007c0c */ /* 0x004fe2000bf04270 */
[----:B-1----:R-:W-:-:S05]  /*00a0*/  IMAD R0, R3, UR4, R0 ;  /* 0x0000000403007c24 */ /* 0x002fca000f8e0200 */
[----:B------:R-:W-:-:S13]  /*00b0*/  ISETP.GT.OR P0, PT, R0, UR6, P0 ;  /* 0x0000000600007c0c */ /* 0x000fda0008704670 */
[----:B------:R-:W-:Y:S05]  /*00c0*/  @P0 EXIT ;  /* 0x000000000000094d */ /* 0x000fea0003800000 */
[----:B------:R-:W0:Y:S01]  /*00d0*/  LDC.64 R6, c[0x0][0x388] ;  /* 0x0000e200ff067b82 */ /* 0x000e220000000a00 */
[----:B------:R-:W1:Y:S01]  /*00e0*/  LDCU.64 UR4, c[0x0][0x358] ;  /* 0x00006b00ff0477ac */ /* 0x000e620008000a00 */
[----:B------:R-:W-:Y:S01]  /*00f0*/  IMAD R5, R4, UR6, R4 ;  /* 0x0000000604057c24 */ /* 0x000fe2000f8e0204 */
[----:B------:R-:W2:Y:S04]  /*0100*/  LDCU.64 UR8, c[0x0][0x390] ;  /* 0x00007200ff0877ac */ /* 0x000ea80008000a00 */
[----:B------:R-:W-:Y:S01]  /*0110*/  IADD3 R5, PT, PT, R0, R5, RZ ;  /* 0x0000000500057210 */ /* 0x000fe20007ffe0ff */
[----:B------:R-:W3:Y:S04]  /*0120*/  LDC.64 R2, c[0x0][0x380] ;  /* 0x0000e000ff027b82 */ /* 0x000ee80000000a00 */
[----:B0-----:R-:W-:-:S06]  /*0130*/  IMAD.WIDE R6, R5, 0x8, R6 ;  /* 0x0000000805067825 */ /* 0x001fcc00078e0206 */
[----:B-1----:R-:W2:Y:S01]  /*0140*/  LDG.E.64 R6, desc[UR4][R6.64] ;  /* 0x0000000406067981 */ /* 0x002ea2000c1e1b00 */
[----:B---3--:R-:W-:-:S05]  /*0150*/  IMAD.WIDE R2, R5, 0x8, R2 ;  /* 0x0000000805027825 */ /* 0x008fca00078e0202 */
[----:B------:R-:W2:Y:S02]  /*0160*/  LDG.E.64 R4, desc[UR4][R2.64] ;  /* 0x0000000402047981 */ /* 0x000ea4000c1e1b00 */
[----:B--2---:R-:W-:-:S07]  /*0170*/  DFMA R4, R6, UR8, R4 ;  /* 0x0000000806047c2b */ /* 0x004fce0008000004 */
[----:B------:R-:W-:Y:S01]  /*0180*/  STG.E.64 desc[UR4][R2.64], R4 ;  /* 0x0000000402007986 */ /* 0x000fe2000c101b04 */
[----:B------:R-:W-:Y:S05]  /*0190*/  EXIT ;  /* 0x000000000000794d */ /* 0x000fea0003800000 */
.L_x_0:
[----:B------:R-:W-:-:S00]  /*01a0*/  BRA `(.L_x_0) ;  /* 0xfffffffc00fc7947 */ /* 0x000fc0000383ffff */
[----:B------:R-:W-:-:S00]  /*01b0*/  NOP ;  /* 0x0000000000007918 */ /* 0x000fc00000000000 */
        /* <DEDUP_REMOVED lines=12> */
.L_x_16:


//--------------------- .text._Z9cuda_highiiPdS_  --------------------------
	.section	.text._Z9cuda_highiiPdS_,"ax",@progbits
	.align	128
        .global         _Z9cuda_highiiPdS_
        .type           _Z9cuda_highiiPdS_,@function
        .size           _Z9cuda_highiiPdS_,(.L_x_17 - _Z9cuda_highiiPdS_)
        .other          _Z9cuda_highiiPdS_,@"STO_CUDA_ENTRY STV_DEFAULT"
_Z9cuda_highiiPdS_:
.text._Z9cuda_highiiPdS_:
[----:B------:R-:W-:Y:S01]  /*0000*/  LDC R1, c[0x0][0x37c] ;  /* 0x0000df00ff017b82 */ /* 0x000fe20000000800 */
[----:B------:R-:W0:Y:S07]  /*0010*/  S2R R0, SR_TID.Y ;  /* 0x0000000000007919 */ /* 0x000e2e0000002200 */
[----:B------:R-:W1:Y:S01]  /*0020*/  LDC R2, c[0x0][0x360] ;  /* 0x0000d800ff027b82 */ /* 0x000e620000000800 */
[----:B------:R-:W1:Y:S07]  /*0030*/  S2R R5, SR_TID.X ;  /* 0x0000000000057919 */ /* 0x000e6e0000002100 */
[----:B------:R-:W0:Y:S08]  /*0040*/  S2UR UR5, SR_CTAID.Y ;  /* 0x00000000000579c3 */ /* 0x000e300000002600 */
[----:B------:R-:W0:Y:S08]  /*0050*/  LDC R3, c[0x0][0x364] ;  /* 0x0000d900ff037b82 */ /* 0x000e300000000800 */
[----:B------:R-:W1:Y:S08]  /*0060*/  S2UR UR4, SR_CTAID.X ;  /* 0x00000000000479c3 */ /* 0x000e700000002500 */
[----:B------:R-:W2:Y:S01]  /*0070*/  LDC.64 R10, c[0x0][0x380] ;  /* 0x0000e000ff0a7b82 */ /* 0x000ea20000000a00 */
[----:B0-----:R-:W-:-:S02]  /*0080*/  IMAD R0, R3, UR5, R0 ;  /* 0x0000000503007c24 */ /* 0x001fc4000f8e0200 */
[----:B-1----:R-:W-:-:S03]  /*0090*/  IMAD R5, R2, UR4, R5 ;  /* 0x0000000402057c24 */ /* 0x002fc6000f8e0205 */
[----:B--2---:R-:W-:-:S04]  /*00a0*/  ISETP.GE.AND P0, PT, R0, R11, PT ;  /* 0x0000000b0000720c */ /* 0x004fc80003f06270 */
[----:B------:R-:W-:-:S13]  /*00b0*/  ISETP.GE.OR P0, PT, R5, R10, P0 ;  /* 0x0000000a0500720c */ /* 0x000fda0000706670 */
[----:B------:R-:W-:Y:S05]  /*00c0*/  @P0 EXIT ;  /* 0x000000000000094d */ /* 0x000fea0003800000 */
[----:B------:R-:W0:Y:S01]  /*00d0*/  LDC.64 R2, c[0x0][0x388] ;  /* 0x0000e200ff027b82 */ /* 0x000e220000000a00 */
[----:B------:R-:W1:Y:S01]  /*00e0*/  LDCU.64 UR4, c[0x0][0x358] ;  /* 0x00006b00ff0477ac */ /* 0x000e620008000a00 */
[----:B------:R-:W-:-:S05]  /*00f0*/  IMAD R4, R0, R10, R0 ;  /* 0x0000000a00047224 */ /* 0x000fca00078e0200 */
[----:B------:R-:W-:Y:S01]  /*0100*/  IADD3 R7, PT, PT, R5, R4, RZ ;  /* 0x0000000405077210 */ /* 0x000fe20007ffe0ff */
[----:B------:R-:W2:Y:S04]  /*0110*/  LDC.64 R8, c[0x0][0x390] ;  /* 0x0000e400ff087b82 */ /* 0x000ea80000000a00 */
[----:B0-----:R-:W-:-:S05]  /*0120*/  IMAD.WIDE R2, R7, 0x8, R2 ;  /* 0x0000000807027825 */ /* 0x001fca00078e0202 */
[----:B-1----:R-:W3:Y:S01]  /*0130*/  LDG.E.64 R6, desc[UR4][R2.64] ;  /* 0x0000000402067981 */ /* 0x002ee2000c1e1b00 */
[----:B------:R-:W-:-:S04]  /*0140*/  IADD3 R11, PT, PT, R10, 0x1, RZ ;  /* 0x000000010a0b7810 */ /* 0x000fc80007ffe0ff */
[C---:B------:R-:W-:Y:S01]  /*0150*/  IADD3 R15, PT, PT, R11.reuse, R10, RZ ;  /* 0x0000000a0b0f7210 */ /* 0x040fe20007ffe0ff */
[----:B------:R-:W-:-:S04]  /*0160*/  IMAD.WIDE R10, R11, 0x8, R2 ;  /* 0x000000080b0a7825 */ /* 0x000fc800078e0202 */
[----:B------:R-:W-:-:S05]  /*0170*/  IMAD R5, R0, R15, R5 ;  /* 0x0000000f00057224 */ /* 0x000fca00078e0205 */
[----:B------:R-:W-:-:S05]  /*0180*/  SHF.L.U32 R5, R5, 0x1, RZ ;  /* 0x0000000105057819 */ /* 0x000fca00000006ff */
[----:B--2---:R-:W-:-:S05]  /*0190*/  IMAD.WIDE R8, R5, 0x8, R8 ;  /* 0x0000000805087825 */ /* 0x004fca00078e0208 */
[----:B---3--:R0:W-:Y:S04]  /*01a0*/  STG.E.64 desc[UR4][R8.64], R6 ;  /* 0x0000000608007986 */ /* 0x0081e8000c101b04 */
[----:B------:R-:W2:Y:S02]  /*01b0*/  LDG.E.64 R4, desc[UR4][R10.64] ;  /* 0x000000040a047981 */ /* 0x000ea4000c1e1b00 */
[----:B--2---:R-:W-:-:S08]  /*01c0*/  DADD R4, R6, R4 ;  /* 0x0000000006047229 */ /* 0x004fd00000000004 */
[----:B------:R-:W-:Y:S01]  /*01d0*/  DMUL R12, R4, 0.5 ;  /* 0x3fe00000040c7828 */ /* 0x000fe20000000000 */
[----:B------:R-:W-:-:S06]  /*01e0*/  IMAD.WIDE R4, R15, 0x8, R8 ;  /* 0x000000080f047825 */ /* 0x000fcc00078e0208 */
[----:B------:R-:W-:Y:S04]  /*01f0*/  STG.E.64 desc[UR4][R4.64], R12 ;  /* 0x0000000c04007986 */ /* 0x000fe8000c101b04 */
[----:B------:R-:W2:Y:S04]  /*0200*/  LDG.E.64 R14, desc[UR4][R2.64] ;  /* 0x00000004020e7981 */ /* 0x000ea8000c1e1b00 */
[----:B------:R-:W2:Y:S02]  /*0210*/  LDG.E.64 R16, desc[UR4][R2.64+0x8] ;  /* 0x0000080402107981 */ /* 0x000ea4000c1e1b00 */
[----:B--2---:R-:W-:-:S08]  /*0220*/  DADD R14, R14, R16 ;  /* 0x000000000e0e7229 */ /* 0x004fd00000000010 */
[----:B------:R-:W-:-:S07]  /*0230*/  DMUL R14, R14, 0.5 ;  /* 0x3fe000000e0e7828 */ /* 0x000fce0000000000 */
[----:B------:R-:W-:Y:S04]  /*0240*/  STG.E.64 desc[UR4][R8.64+0x8], R14 ;  /* 0x0000080e08007986 */ /* 0x000fe8000c101b04 */
[----:B0-----:R-:W2:Y:S04]  /*0250*/  LDG.E.64 R6, desc[UR4][R10.64] ;  /* 0x000000040a067981 */ /* 0x001ea8000c1e1b00 */
[----:B------:R-:W2:Y:S04]  /*0260*/  LDG.E.64 R16, desc[UR4][R10.64+0x8] ;  /* 0x000008040a107981 */ /* 0x000ea8000c1e1b00 */
[----:B------:R-:W3:Y:S04]  /*0270*/  LDG.E.64 R18, desc[UR4][R2.64+0x8] ;  /* 0x0000080402127981 */ /* 0x000ee8000c1e1b00 */
[----:B------:R-:W4:Y:S01]  /*0280*/  LDG.E.64 R20, desc[UR4][R2.64] ;  /* 0x0000000402147981 */ /* 0x000f22000c1e1b00 */
[----:B--2---:R-:W-:-:S08]  /*0290*/  DADD R6, R6, R16 ;  /* 0x0000000006067229 */ /* 0x004fd00000000010 */
[----:B---3--:R-:W-:-:S08]  /*02a0*/  DADD R6, R6, R18 ;  /* 0x0000000006067229 */ /* 0x008fd00000000012 */
[----:B----4-:R-:W-:-:S08]  /*02b0*/  DADD R6, R6, R20 ;  /* 0x0000000006067229 */ /* 0x010fd00000000014 */
[----:B------:R-:W-:-:S07]  /*02c0*/  DMUL R6, R6, 0.25 ;  /* 0x3fd0000006067828 */ /* 0x000fce0000000000 */
[----:B------:R-:W-:Y:S01]  /*02d0*/  STG.E.64 desc[UR4][R4.64+0x8], R6 ;  /* 0x0000080604007986 */ /* 0x000fe2000c101b04 */
[----:B------:R-:W-:Y:S05]  /*02e0*/  EXIT ;  /* 0x000000000000794d */ /* 0x000fea0003800000 */
.L_x_1:
        /* <DEDUP_REMOVED lines=9> */
.L_x_17:


//--------------------- .text._Z8cuda_lowiiPdS_   --------------------------
	.section	.text._Z8cuda_lowiiPdS_,"ax",@progbits
	.align	128
        .global         _Z8cuda_lowiiPdS_
        .type           _Z8cuda_lowiiPdS_,@function
        .size           _Z8cuda_lowiiPdS_,(.L_x_18 - _Z8cuda_lowiiPdS_)
        .other          _Z8cuda_lowiiPdS_,@"STO_CUDA_ENTRY STV_DEFAULT"
_Z8cuda_lowiiPdS_:
.text._Z8cuda_lowiiPdS_:
[----:B------:R-:W-:Y:S08]  /*0000*/  LDC R1, c[0x0][0x37c] ;  /* 0x0000df00ff017b82 */ /* 0x000ff00000000800 */
[----:B------:R-:W0:Y:S01]  /*0010*/  LDC.64 R10, c[0x0][0x388] ;  /* 0x0000e200ff0a7b82 */ /* 0x000e220000000a00 */
[----:B------:R-:W0:Y:S07]  /*0020*/  LDCU.64 UR4, c[0x0][0x358] ;  /* 0x00006b00ff0477ac */ /* 0x000e2e0008000a00 */
[----:B------:R-:W1:Y:S08]  /*0030*/  LDC.64 R2, c[0x0][0x388] ;  /* 0x0000e200ff027b82 */ /* 0x000e700000000a00 */
[----:B------:R-:W1:Y:S01]  /*0040*/  LDC.64 R4, c[0x0][0x380] ;  /* 0x0000e000ff047b82 */ /* 0x000e620000000a00 */
[----:B0-----:R-:W2:Y:S07]  /*0050*/  LDG.E.64 R12, desc[UR4][R10.64] ;  /* 0x000000040a0c7981 */ /* 0x001eae000c1e1b00 */
[----:B------:R-:W2:Y:S08]  /*0060*/  LDC.64 R14, c[0x0][0x390] ;  /* 0x0000e400ff0e7b82 */ /* 0x000eb00000000a00 */
[----:B------:R-:W0:Y:S01]  /*0070*/  LDC.64 R6, c[0x0][0x390] ;  /* 0x0000e400ff067b82 */ /* 0x000e220000000a00 */
[C---:B-1----:R-:W-:Y:S01]  /*0080*/  IMAD.WIDE R16, R4.reuse, 0x8, R2 ;  /* 0x0000000804107825 */ /* 0x042fe200078e0202 */
[----:B--2---:R1:W-:Y:S05]  /*0090*/  STG.E.64 desc[UR4][R14.64], R12 ;  /* 0x0000000c0e007986 */ /* 0x0043ea000c101b04 */
[----:B------:R-:W2:Y:S01]  /*00a0*/  LDG.E.64 R16, desc[UR4][R16.64] ;  /* 0x0000000410107981 */ /* 0x000ea2000c1e1b00 */
[C---:B------:R-:W-:Y:S01]  /*00b0*/  LEA.HI R9, R4.reuse, R4, RZ, 0x1 ;  /* 0x0000000404097211 */ /* 0x040fe200078f08ff */
[----:B------:R-:W-:-:S03]  /*00c0*/  IMAD R21, R4, R5, R5 ;  /* 0x0000000504157224 */ /* 0x000fc600078e0205 */
[----:B------:R-:W-:Y:S01]  /*00d0*/  SHF.R.S32.HI R9, RZ, 0x1, R9 ;  /* 0x00000001ff097819 */ /* 0x000fe20000011409 */
[----:B------:R-:W-:-:S04]  /*00e0*/  IMAD.WIDE R10, R21, 0x8, R2 ;  /* 0x00000008150a7825 */ /* 0x000fc800078e0202 */
[----:B0-----:R-:W-:Y:S01]  /*00f0*/  IMAD.WIDE R18, R9, 0x8, R6 ;  /* 0x0000000809127825 */ /* 0x001fe200078e0206 */
[----:B------:R-:W-:-:S04]  /*0100*/  LEA.HI R5, R5, R5, RZ, 0x1 ;  /* 0x0000000505057211 */ /* 0x000fc800078f08ff */
[----:B--2---:R0:W-:Y:S04]  /*0110*/  STG.E.64 desc[UR4][R18.64], R16 ;  /* 0x0000001012007986 */ /* 0x0041e8000c101b04 */
[----:B------:R-:W2:Y:S01]  /*0120*/  LDG.E.64 R20, desc[UR4][R10.64] ;  /* 0x000000040a147981 */ /* 0x000ea2000c1e1b00 */
[----:B------:R-:W-:Y:S01]  /*0130*/  SHF.R.S32.HI R5, RZ, 0x1, R5 ;  /* 0x00000001ff057819 */ /* 0x000fe20000011405 */
[----:B-1----:R-:W-:-:S04]  /*0140*/  IMAD.WIDE R14, R4, 0x8, R10 ;  /* 0x00000008040e7825 */ /* 0x002fc800078e020a */
[----:B------:R-:W-:-:S04]  /*0150*/  IMAD R13, R9, R5, R5 ;  /* 0x00000005090d7224 */ /* 0x000fc800078e0205 */
[----:B------:R-:W-:Y:S01]  /*0160*/  IMAD.WIDE R12, R13, 0x8, R6 ;  /* 0x000000080d0c7825 */ /* 0x000fe200078e0206 */
[----:B------:R-:W1:Y:S01]  /*0170*/  S2R R0, SR_TID.Y ;  /* 0x0000000000007919 */ /* 0x000e620000002200 */
[----:B0-----:R-:W0:Y:S08]  /*0180*/  LDC R19, c[0x0][0x360] ;  /* 0x0000d800ff137b82 */ /* 0x001e300000000800 */
[----:B------:R-:W1:Y:S08]  /*0190*/  S2UR UR7, SR_CTAID.Y ;  /* 0x00000000000779c3 */ /* 0x000e700000002600 */
[----:B------:R-:W1:Y:S01]  /*01a0*/  LDC R17, c[0x0][0x364] ;  /* 0x0000d900ff117b82 */ /* 0x000e620000000800 */
[----:B--2---:R2:W-:Y:S04]  /*01b0*/  STG.E.64 desc[UR4][R12.64], R20 ;  /* 0x000000140c007986 */ /* 0x0045e8000c101b04 */
[----:B------:R-:W3:Y:S03]  /*01c0*/  LDG.E.64 R14, desc[UR4][R14.64] ;  /* 0x000000040e0e7981 */ /* 0x000ee6000c1e1b00 */
[----:B------:R-:W0:Y:S01]  /*01d0*/  S2UR UR6, SR_CTAID.X ;  /* 0x00000000000679c3 */ /* 0x000e220000002500 */
[----:B-1----:R-:W-:Y:S01]  /*01e0*/  IMAD R0, R17, UR7, R0 ;  /* 0x0000000711007c24 */ /* 0x002fe2000f8e0200 */
[----:B------:R-:W0:Y:S01]  /*01f0*/  S2R R8, SR_TID.X ;  /* 0x0000000000087919 */ /* 0x000e220000002100 */
[----:B------:R-:W-:-:S03]  /*0200*/  IMAD.WIDE R16, R9, 0x8, R12 ;  /* 0x0000000809107825 */ /* 0x000fc600078e020c */
[----:B------:R-:W-:-:S04]  /*0210*/  ISETP.GE.AND P0, PT, R0, R5, PT ;  /* 0x000000050000720c */ /* 0x000fc80003f06270 */
[----:B------:R-:W-:Y:S01]  /*0220*/  ISETP.EQ.OR P0, PT, R0, RZ, P0 ;  /* 0x000000ff0000720c */ /* 0x000fe20000702670 */
[----:B0-----:R-:W-:Y:S01]  /*0230*/  IMAD R5, R19, UR6, R8 ;  /* 0x0000000613057c24 */ /* 0x001fe2000f8e0208 */
[----:B---3--:R2:W-:Y:S11]  /*0240*/  STG.E.64 desc[UR4][R16.64], R14 ;  /* 0x0000000e10007986 */ /* 0x0085f6000c101b04 */
[----:B------:R-:W-:Y:S05]  /*0250*/  @P0 BRA `(.L_x_2) ;  /* 0x00000000005c0947 */ /* 0x000fea0003800000 */
[----:B------:R-:W-:Y:S02]  /*0260*/  IADD3 R5, PT, PT, R4, 0x1, RZ ;  /* 0x0000000104057810 */ /* 0x000fe40007ffe0ff */
[----:B------:R-:W-:-:S05]  /*0270*/  LEA R8, R0, 0xffffffff, 0x1 ;  /* 0xffffffff00087811 */ /* 0x000fca00078e08ff */
[----:B------:R-:W-:-:S04]  /*0280*/  IMAD R8, R5, R8, RZ ;  /* 0x0000000805087224 */ /* 0x000fc800078e02ff */
[----:B------:R-:W-:Y:S01]  /*0290*/  IMAD.WIDE R10, R8, 0x8, R2 ;  /* 0x00000008080a7825 */ /* 0x000fe200078e0202 */
[----:B--2---:R-:W-:-:S05]  /*02a0*/  LEA R13, R5, R8, 0x1 ;  /* 0x00000008050d7211 */ /* 0x004fca00078e08ff */
[----:B------:R-:W-:Y:S02]  /*02b0*/  IMAD.WIDE R12, R13, 0x8, R2 ;  /* 0x000000080d0c7825 */ /* 0x000fe400078e0202 */
[----:B------:R-:W2:Y:S04]  /*02c0*/  LDG.E.64 R2, desc[UR4][R10.64] ;  /* 0x000000040a027981 */ /* 0x000ea8000c1e1b00 */
[----:B------:R-:W2:Y:S01]  /*02d0*/  LDG.E.64 R14, desc[UR4][R12.64] ;  /* 0x000000040c0e7981 */ /* 0x000ea2000c1e1b00 */
[----:B------:R-:W-:-:S05]  /*02e0*/  IADD3 R5, PT, PT, R9, 0x1, RZ ;  /* 0x0000000109057810 */ /* 0x000fca0007ffe0ff */
[----:B------:R-:W-:-:S04]  /*02f0*/  IMAD R5, R0, R5, RZ ;  /* 0x0000000500057224 */ /* 0x000fc800078e02ff */
[----:B------:R-:W-:Y:S01]  /*0300*/  IMAD.WIDE R6, R5, 0x8, R6 ;  /* 0x0000000805067825 */ /* 0x000fe200078e0206 */
[----:B--2---:R-:W-:-:S03]  /*0310*/  DADD R2, R2, R14 ;  /* 0x0000000002027229 */ /* 0x004fc6000000000e */
[----:B------:R-:W-:-:S04]  /*0320*/  IMAD.WIDE R14, R4, 0x8, R10 ;  /* 0x00000008040e7825 */ /* 0x000fc800078e020a */
[----:B------:R-:W-:Y:S01]  /*0330*/  IMAD.WIDE R4, R4, 0x8, R12 ;  /* 0x0000000804047825 */ /* 0x000fe200078e020c */
[----:B------:R-:W-:-:S07]  /*0340*/  DMUL R2, R2, 0.5 ;  /* 0x3fe0000002027828 */ /* 0x000fce0000000000 */
[----:B------:R-:W-:Y:S04]  /*0350*/  STG.E.64 desc[UR4][R6.64], R2 ;  /* 0x0000000206007986 */ /* 0x000fe8000c101b04 */
[----:B------:R-:W2:Y:S04]  /*0360*/  LDG.E.64 R14, desc[UR4][R14.64] ;  /* 0x000000040e0e7981 */ /* 0x000ea8000c1e1b00 */
[----:B------:R-:W2:Y:S01]  /*0370*/  LDG.E.64 R4, desc[UR4][R4.64] ;  /* 0x0000000404047981 */ /* 0x000ea2000c1e1b00 */
[----:B------:R-:W-:Y:S01]  /*0380*/  IMAD.WIDE R8, R9, 0x8, R6 ;  /* 0x0000000809087825 */ /* 0x000fe200078e0206 */
[----:B--2---:R-:W-:-:S08]  /*0390*/  DADD R10, R14, R4 ;  /* 0x000000000e0a7229 */ /* 0x004fd00000000004 */
[----:B------:R-:W-:-:S07]  /*03a0*/  DMUL R10, R10, 0.5 ;  /* 0x3fe000000a0a7828 */ /* 0x000fce0000000000 */
[----:B------:R-:W-:Y:S01]  /*03b0*/  STG.E.64 desc[UR4][R8.64], R10 ;  /* 0x0000000a08007986 */ /* 0x000fe2000c101b04 */
[----:B------:R-:W-:Y:S05]  /*03c0*/  EXIT ;  /* 0x000000000000794d */ /* 0x000fea0003800000 */
.L_x_2:
[----:B------:R-:W-:-:S04]  /*03d0*/  ISETP.GE.AND P0, PT, R5, R9, PT ;  /* 0x000000090500720c */ /* 0x000fc80003f06270 */
[----:B------:R-:W-:-:S13]  /*03e0*/  ISETP.LT.OR P0, PT, R5, 0x1, P0 ;  /* 0x000000010500780c */ /* 0x000fda0000701670 */
[----:B------:R-:W-:Y:S05]  /*03f0*/  @P0 EXIT ;  /* 0x000000000000094d */ /* 0x000fea0003800000 */
[----:B--2---:R-:W-:-:S04]  /*0400*/  SHF.L.U32 R17, R5, 0x1, RZ ;  /* 0x0000000105117819 */ /* 0x004fc800000006ff */
[C---:B------:R-:W-:Y:S01]  /*0410*/  IADD3 R15, PT, PT, R17.reuse, -0x1, RZ ;  /* 0xffffffff110f7810 */ /* 0x040fe20007ffe0ff */
[----:B------:R-:W-:-:S04]  /*0420*/  IMAD.WIDE.U32 R8, R17, 0x8, R2 ;  /* 0x0000000811087825 */ /* 0x000fc800078e0002 */
[----:B------:R-:W-:Y:S02]  /*0430*/  IMAD.WIDE.U32 R2, R15, 0x8, R2 ;  /* 0x000000080f027825 */ /* 0x000fe400078e0002 */
[----:B------:R-:W2:Y:S04]  /*0440*/  LDG.E.64 R8, desc[UR4][R8.64+0x8] ;  /* 0x0000080408087981 */ /* 0x000ea8000c1e1b00 */
[----:B------:R-:W2:Y:S01]  /*0450*/  LDG.E.64 R2, desc[UR4][R2.64] ;  /* 0x0000000402027981 */ /* 0x000ea2000c1e1b00 */
[----:B------:R-:W-:-:S04]  /*0460*/  IMAD.WIDE.U32 R6, R5, 0x8, R6 ;  /* 0x0000000805067825 */ /* 0x000fc800078e0006 */
[----:B------:R-:W-:Y:S01]  /*0470*/  IMAD.WIDE R10, R17, 0x8, R10 ;  /* 0x00000008110a7825 */ /* 0x000fe200078e020a */
[----:B--2---:R-:W-:-:S08]  /*0480*/  DADD R14, R2, R8 ;  /* 0x00000000020e7229 */ /* 0x004fd00000000008 */
[----:B------:R-:W-:-:S07]  /*0490*/  DMUL R14, R14, 0.5 ;  /* 0x3fe000000e0e7828 */ /* 0x000fce0000000000 */
[----:B------:R-:W-:Y:S04]  /*04a0*/  STG.E.64 desc[UR4][R6.64], R14 ;  /* 0x0000000e06007986 */ /* 0x000fe8000c101b04 */
[----:B------:R-:W2:Y:S04]  /*04b0*/  LDG.E.64 R16, desc[UR4][R10.64+-0x8] ;  /* 0xfffff8040a107981 */ /* 0x000ea8000c1e1b00 */
[----:B------:R-:W2:Y:S01]  /*04c0*/  LDG.E.64 R18, desc[UR4][R10.64+0x8] ;  /* 0x000008040a127981 */ /* 0x000ea2000c1e1b00 */
[----:B------:R-:W-:Y:S01]  /*04d0*/  IMAD.WIDE.U32 R12, R5, 0x8, R12 ;  /* 0x00000008050c7825 */ /* 0x000fe200078e000c */
[----:B--2---:R-:W-:-:S08]  /*04e0*/  DADD R16, R16, R18 ;  /* 0x0000000010107229 */ /* 0x004fd00000000012 */
[----:B------:R-:W-:-:S07]  /*04f0*/  DMUL R16, R16, 0.5 ;  /* 0x3fe0000010107828 */ /* 0x000fce0000000000 */
[----:B------:R-:W-:Y:S01]  /*0500*/  STG.E.64 desc[UR4][R12.64], R16 ;  /* 0x000000100c007986 */ /* 0x000fe2000c101b04 */
[----:B------:R-:W-:Y:S05]  /*0510*/  EXIT ;  /* 0x000000000000794d */ /* 0x000fea0003800000 */
.L_x_3:
        /* <DEDUP_REMOVED lines=14> */
.L_x_18:


//--------------------- .text._Z10cuda_init0Pdii  --------------------------
	.section	.text._Z10cuda_init0Pdii,"ax",@progbits
	.align	128
        .global         _Z10cuda_init0Pdii
        .type           _Z10cuda_init0Pdii,@function
        .size           _Z10cuda_init0Pdii,(.L_x_19 - _Z10cuda_init0Pdii)
        .other          _Z10cuda_init0Pdii,@"STO_CUDA_ENTRY STV_DEFAULT"
_Z10cuda_init0Pdii:
.text._Z10cuda_init0Pdii:
        /* <DEDUP_REMOVED lines=15> */
[----:B------:R-:W-:-:S05]  /*00f0*/  IMAD R5, R4, UR6, R4 ;  /* 0x0000000604057c24 */ /* 0x000fca000f8e0204 */
[----:B------:R-:W-:-:S05]  /*0100*/  IADD3 R5, PT, PT, R0, R5, RZ ;  /* 0x0000000500057210 */ /* 0x000fca0007ffe0ff */
[----:B0-----:R-:W-:-:S05]  /*0110*/  IMAD.WIDE R2, R5, 0x8, R2 ;  /* 0x0000000805027825 */ /* 0x001fca00078e0202 */
[----:B-1----:R-:W-:Y:S01]  /*0120*/  STG.E.64 desc[UR4][R2.64], RZ ;  /* 0x000000ff02007986 */ /* 0x002fe2000c101b04 */
[----:B------:R-:W-:Y:S05]  /*0130*/  EXIT ;  /* 0x000000000000794d */ /* 0x000fea0003800000 */
.L_x_4:
        /* <DEDUP_REMOVED lines=12> */
.L_x_19:


//--------------------- .text._Z11cuda_jacobidddPdS_S_S_ii --------------------------
	.section	.text._Z11cuda_jacobidddPdS_S_S_ii,"ax",@progbits
	.align	128
        .global         _Z11cuda_jacobidddPdS_S_S_ii
        .type           _Z11cuda_jacobidddPdS_S_S_ii,@function
        .size           _Z11cuda_jacobidddPdS_S_S_ii,(.L_x_15 - _Z11cuda_jacobidddPdS_S_S_ii)
        .other          _Z11cuda_jacobidddPdS_S_S_ii,@"STO_CUDA_ENTRY STV_DEFAULT"
_Z11cuda_jacobidddPdS_S_S_ii:
.text._Z11cuda_jacobidddPdS_S_S_ii:
        /* <DEDUP_REMOVED lines=10> */
[----:B--2---:R-:W-:-:S04]  /*00a0*/  ISETP.GT.AND P0, PT, R0, R17, PT ;  /* 0x000000110000720c */ /* 0x004fc80003f04270 */
[----:B------:R-:W-:-:S13]  /*00b0*/  ISETP.GT.OR P0, PT, R5, R16, P0 ;  /* 0x000000100500720c */ /* 0x000fda0000704670 */
[----:B------:R-:W-:Y:S05]  /*00c0*/  @P0 EXIT ;  /* 0x000000000000094d */ /* 0x000fea0003800000 */
[C---:B------:R-:W-:Y:S01]  /*00d0*/  ISETP.NE.AND P0, PT, R0.reuse, R17, PT ;  /* 0x000000110000720c */ /* 0x040fe20003f05270 */
[----:B------:R-:W0:Y:S01]  /*00e0*/  LDCU.64 UR4, c[0x0][0x358] ;  /* 0x00006b00ff0477ac */ /* 0x000e220008000a00 */
[----:B------:R-:W-:Y:S02]  /*00f0*/  ISETP.NE.AND P1, PT, R5, R16, PT ;  /* 0x000000100500720c */ /* 0x000fe40003f25270 */
[----:B------:R-:W-:-:S04]  /*0100*/  ISETP.NE.AND P0, PT, R0, RZ, P0 ;  /* 0x000000ff0000720c */ /* 0x000fc80000705270 */
[----:B------:R-:W-:-:S13]  /*0110*/  ISETP.NE.AND P0, PT, R5, RZ, P0 ;  /* 0x000000ff0500720c */ /* 0x000fda0000705270 */
[----:B0-----:R-:W-:Y:S05]  /*0120*/  @P0 BRA P1, `(.L_x_5) ;  /* 0x0000000000240947 */ /* 0x001fea0000800000 */
[----:B------:R-:W0:Y:S01]  /*0130*/  LDC.64 R2, c[0x0][0x3a8] ;  /* 0x0000ea00ff027b82 */ /* 0x000e220000000a00 */
[----:B------:R-:W-:-:S04]  /*0140*/  IMAD R0, R0, R16, R0 ;  /* 0x0000001000007224 */ /* 0x000fc800078e0200 */
[----:B------:R-:W-:-:S03]  /*0150*/  IMAD.IADD R7, R5, 0x1, R0 ;  /* 0x0000000105077824 */ /* 0x000fc600078e0200 */
[----:B------:R-:W1:Y:S01]  /*0160*/  LDC.64 R4, c[0x0][0x3a0] ;  /* 0x0000e800ff047b82 */ /* 0x000e620000000a00 */
[----:B0-----:R-:W-:-:S06]  /*0170*/  IMAD.WIDE R2, R7, 0x8, R2 ;  /* 0x0000000807027825 */ /* 0x001fcc00078e0202 */
[----:B------:R-:W2:Y:S01]  /*0180*/  LDG.E.64 R2, desc[UR4][R2.64] ;  /* 0x0000000402027981 */ /* 0x000ea2000c1e1b00 */
[----:B-1----:R-:W-:-:S05]  /*0190*/  IMAD.WIDE R4, R7, 0x8, R4 ;  /* 0x0000000807047825 */ /* 0x002fca00078e0204 */
[----:B--2---:R-:W-:Y:S01]  /*01a0*/  STG.E.64 desc[UR4][R4.64], R2 ;  /* 0x0000000204007986 */ /* 0x004fe2000c101b04 */
[----:B------:R-:W-:Y:S05]  /*01b0*/  EXIT ;  /* 0x000000000000794d */ /* 0x000fea0003800000 */
.L_x_5:
[----:B------:R-:W0:Y:S01]  /*01c0*/  LDC.64 R12, c[0x0][0x398] ;  /* 0x0000e600ff0c7b82 */ /* 0x000e220000000a00 */
[----:B------:R-:W-:Y:S01]  /*01d0*/  IMAD R4, R0, R16, R0 ;  /* 0x0000001000047224 */ /* 0x000fe200078e0200 */
[----:B------:R-:W1:Y:S01]  /*01e0*/  LDCU UR6, c[0x0][0x394] ;  /* 0x00007280ff0677ac */ /* 0x000e620008000800 */
[----:B------:R-:W-:Y:S02]  /*01f0*/  VIADD R16, R16, 0x1 ;  /* 0x0000000110107836 */ /* 0x000fe40000000000 */
[C---:B------:R-:W-:Y:S01]  /*0200*/  IMAD.IADD R0, R5.reuse, 0x1, R4 ;  /* 0x0000000105007824 */ /* 0x040fe200078e0204 */
[----:B------:R-:W2:Y:S02]  /*0210*/  LDCU.128 UR8, c[0x0][0x380] ;  /* 0x00007000ff0877ac */ /* 0x000ea40008000c00 */
[----:B------:R-:W3:Y:S01]  /*0220*/  LDC.64 R2, c[0x0][0x3a8] ;  /* 0x0000ea00ff027b82 */ /* 0x000ee20000000a00 */
[----:B------:R-:W-:Y:S01]  /*0230*/  IADD3 R5, PT, PT, R5, R4, -R16 ;  /* 0x0000000405057210 */ /* 0x000fe20007ffe810 */
[----:B0-----:R-:W-:-:S04]  /*0240*/  IMAD.WIDE R14, R0, 0x8, R12 ;  /* 0x00000008000e7825 */ /* 0x001fc800078e020c */
[----:B------:R-:W-:Y:S01]  /*0250*/  IMAD.WIDE R12, R5, 0x8, R12 ;  /* 0x00000008050c7825 */ /* 0x000fe200078e020c */
[----:B------:R-:W4:Y:S04]  /*0260*/  LDG.E.64 R8, desc[UR4][R14.64+-0x8] ;  /* 0xfffff8040e087981 */ /* 0x000f28000c1e1b00 */
[----:B------:R-:W4:Y:S01]  /*0270*/  LDG.E.64 R10, desc[UR4][R14.64+0x8] ;  /* 0x000008040e0a7981 */ /* 0x000f22000c1e1b00 */
[----:B------:R-:W-:-:S03]  /*0280*/  IMAD.WIDE R16, R16, 0x8, R14 ;  /* 0x0000000810107825 */ /* 0x000fc600078e020e */
[----:B------:R-:W5:Y:S01]  /*0290*/  LDG.E.64 R12, desc[UR4][R12.64] ;  /* 0x000000040c0c7981 */ /* 0x000f62000c1e1b00 */
[----:B---3--:R-:W-:Y:S02]  /*02a0*/  IMAD.WIDE R6, R0, 0x8, R2 ;  /* 0x0000000800067825 */ /* 0x008fe400078e0202 */
[----:B------:R-:W0:Y:S01]  /*02b0*/  LDC.64 R2, c[0x0][0x390] ;  /* 0x0000e400ff027b82 */ /* 0x000e220000000a00 */
[----:B------:R-:W5:Y:S04]  /*02c0*/  LDG.E.64 R16, desc[UR4][R16.64] ;  /* 0x0000000410107981 */ /* 0x000f68000c1e1b00 */
[----:B------:R-:W2:Y:S04]  /*02d0*/  LDG.E.64 R6, desc[UR4][R6.64] ;  /* 0x0000000406067981 */ /* 0x000ea8000c1e1b00 */
[----:B------:R-:W3:Y:S01]  /*02e0*/  LDG.E.64 R4, desc[UR4][R14.64] ;  /* 0x000000040e047981 */ /* 0x000ee2000c1e1b00 */
[----:B-1----:R-:W0:Y:S01]  /*02f0*/  MUFU.RCP64H R19, UR6 ;  /* 0x0000000600137d08 */ /* 0x002e220008001800 */
[----:B------:R-:W-:-:S06]  /*0300*/  IMAD.MOV.U32 R18, RZ, RZ, 0x1 ;  /* 0x00000001ff127424 */ /* 0x000fcc00078e00ff */
[----:B0-----:R-:W-:-:S08]  /*0310*/  DFMA R20, R18, -R2, 1 ;  /* 0x3ff000001214742b */ /* 0x001fd00000000802 */
[----:B------:R-:W-:-:S08]  /*0320*/  DFMA R20, R20, R20, R20 ;  /* 0x000000141414722b */ /* 0x000fd00000000014 */
[----:B------:R-:W-:Y:S01]  /*0330*/  DFMA R20, R18, R20, R18 ;  /* 0x000000141214722b */ /* 0x000fe20000000012 */
[----:B------:R-:W-:Y:S01]  /*0340*/  BSSY.RECONVERGENT B0, `(.L_x_6) ;  /* 0x0000011000007945 */ /* 0x000fe20003800200 */
[----:B----4-:R-:W-:Y:S02]  /*0350*/  DADD R8, R8, R10 ;  /* 0x0000000008087229 */ /* 0x010fe4000000000a */
[----:B-----5:R-:W-:-:S06]  /*0360*/  DADD R12, R12, R16 ;  /* 0x000000000c0c7229 */ /* 0x020fcc0000000010 */
[----:B--2---:R-:W-:Y:S02]  /*0370*/  DFMA R6, R8, UR8, R6 ;  /* 0x0000000808067c2b */ /* 0x004fe40008000006 */
[----:B------:R-:W-:-:S06]  /*0380*/  DFMA R8, R20, -R2, 1 ;  /* 0x3ff000001408742b */ /* 0x000fcc0000000802 */
[----:B------:R-:W-:Y:S02]  /*0390*/  DFMA R6, R12, UR10, R6 ;  /* 0x0000000a0c067c2b */ /* 0x000fe40008000006 */
[----:B------:R-:W-:-:S06]  /*03a0*/  DFMA R8, R20, R8, R20 ;  /* 0x000000081408722b */ /* 0x000fcc0000000014 */
[----:B---3--:R-:W-:-:S08]  /*03b0*/  DFMA R10, -R4, R2, R6 ;  /* 0x00000002040a722b */ /* 0x008fd00000000106 */
[----:B------:R-:W-:-:S08]  /*03c0*/  DMUL R6, R10, R8 ;  /* 0x000000080a067228 */ /* 0x000fd00000000000 */
[----:B------:R-:W-:-:S08]  /*03d0*/  DFMA R2, R6, -R2, R10 ;  /* 0x800000020602722b */ /* 0x000fd0000000000a */
[----:B------:R-:W-:Y:S01]  /*03e0*/  DFMA R2, R8, R2, R6 ;  /* 0x000000020802722b */ /* 0x000fe20000000006 */
[----:B------:R-:W-:-:S09]  /*03f0*/  FSETP.GEU.AND P1, PT, |R11|, 6.5827683646048100446e-37, PT ;  /* 0x036000000b00780b */ /* 0x000fd20003f2e200 */
[----:B------:R-:W-:-:S05]  /*0400*/  FFMA R6, RZ, UR6, R3 ;  /* 0x00000006ff067c23 */ /* 0x000fca0008000003 */
[----:B------:R-:W-:-:S13]  /*0410*/  FSETP.GT.AND P0, PT, |R6|, 1.469367938527859385e-39, PT ;  /* 0x001000000600780b */ /* 0x000fda0003f04200 */
[----:B------:R-:W-:Y:S05]  /*0420*/  @P0 BRA P1, `(.L_x_7) ;  /* 0x0000000000080947 */ /* 0x000fea0000800000 */
[----:B------:R-:W-:-:S07]  /*0430*/  MOV R12, 0x450 ;  /* 0x00000450000c7802 */ /* 0x000fce0000000f00 */
[----:B------:R-:W-:Y:S05]  /*0440*/  CALL.REL.NOINC `($__internal_0_$__cuda_sm20_div_rn_f64_full) ;  /* 0x0000000000247944 */ /* 0x000fea0003c00000 */
.L_x_7:
[----:B------:R-:W-:Y:S05]  /*0450*/  BSYNC.RECONVERGENT B0 ;  /* 0x0000000000007941 */ /* 0x000fea0003800200 */
.L_x_6:
[----:B------:R-:W0:Y:S01]  /*0460*/  LDC.64 R8, c[0x0][0x3a0] ;  /* 0x0000e800ff087b82 */ /* 0x000e220000000a00 */
[----:B------:R-:W-:-:S07]  /*0470*/  DADD R2, R4, R2 ;  /* 0x0000000004027229 */ /* 0x000fce0000000002 */
[----:B------:R-:W1:Y:S01]  /*0480*/  LDC.64 R6, c[0x0][0x3b0] ;  /* 0x0000ec00ff067b82 */ /* 0x000e620000000a00 */
[----:B0-----:R-:W-:-:S05]  /*0490*/  IMAD.WIDE R8, R0, 0x8, R8 ;  /* 0x0000000800087825 */ /* 0x001fca00078e0208 */
[----:B------:R-:W-:Y:S01]  /*04a0*/  STG.E.64 desc[UR4][R8.64], R2 ;  /* 0x0000000208007986 */ /* 0x000fe2000c101b04 */
[----:B-1----:R-:W-:-:S05]  /*04b0*/  IMAD.WIDE R4, R0, 0x8, R6 ;  /* 0x0000000800047825 */ /* 0x002fca00078e0206 */
[----:B------:R-:W-:Y:S01]  /*04c0*/  STG.E.64 desc[UR4][R4.64], R10 ;  /* 0x0000000a04007986 */ /* 0x000fe2000c101b04 */
[----:B------:R-:W-:Y:S05]  /*04d0*/  EXIT ;  /* 0x000000000000794d */ /* 0x000fea0003800000 */
        .weak           $__internal_0_$__cuda_sm20_div_rn_f64_full
        .type           $__internal_0_$__cuda_sm20_div_rn_f64_full,@function
        .size           $__internal_0_$__cuda_sm20_div_rn_f64_full,(.L_x_15 - $__internal_0_$__cuda_sm20_div_rn_f64_full)
$__internal_0_$__cuda_sm20_div_rn_f64_full:
[----:B------:R-:W0:Y:S01]  /*04e0*/  LDC.64 R8, c[0x0][0x390] ;  /* 0x0000e400ff087b82 */ /* 0x000e220000000a00 */
[----:B------:R-:W-:Y:S01]  /*04f0*/  IMAD.MOV.U32 R16, RZ, RZ, 0x1 ;  /* 0x00000001ff107424 */ /* 0x000fe200078e00ff */
[C---:B------:R-:W-:Y:S01]  /*0500*/  FSETP.GEU.AND P2, PT, |R11|.reuse, 1.469367938527859385e-39, PT ;  /* 0x001000000b00780b */ /* 0x040fe20003f4e200 */
[----:B------:R-:W-:Y:S01]  /*0510*/  IMAD.MOV.U32 R13, RZ, RZ, 0x1ca00000 ;  /* 0x1ca00000ff0d7424 */ /* 0x000fe200078e00ff */
[----:B------:R-:W-:Y:S01]  /*0520*/  LOP3.LUT R15, R11, 0x7ff00000, RZ, 0xc0, !PT ;  /* 0x7ff000000b0f7812 */ /* 0x000fe200078ec0ff */
[----:B------:R-:W-:Y:S04]  /*0530*/  BSSY.RECONVERGENT B1, `(.L_x_8) ;  /* 0x0000050000017945 */ /* 0x000fe80003800200 */
[----:B------:R-:W-:Y:S01]  /*0540*/  IMAD.MOV.U32 R23, RZ, RZ, R15 ;  /* 0x000000ffff177224 */ /* 0x000fe200078e000f */
[----:B0-----:R-:W-:-:S02]  /*0550*/  FSETP.GEU.AND P0, PT, |R9|, 1.469367938527859385e-39, PT ;  /* 0x001000000900780b */ /* 0x001fc40003f0e200 */
[C---:B------:R-:W-:Y:S02]  /*0560*/  LOP3.LUT R6, R9.reuse, 0x800fffff, RZ, 0xc0, !PT ;  /* 0x800fffff09067812 */ /* 0x040fe400078ec0ff */
[----:B------:R-:W-:Y:S02]  /*0570*/  LOP3.LUT R14, R9, 0x7ff00000, RZ, 0xc0, !PT ;  /* 0x7ff00000090e7812 */ /* 0x000fe400078ec0ff */
[----:B------:R-:W-:Y:S01]  /*0580*/  LOP3.LUT R7, R6, 0x3ff00000, RZ, 0xfc, !PT ;  /* 0x3ff0000006077812 */ /* 0x000fe200078efcff */
[----:B------:R-:W-:Y:S01]  /*0590*/  IMAD.MOV.U32 R6, RZ, RZ, R8 ;  /* 0x000000ffff067224 */ /* 0x000fe200078e0008 */
[----:B------:R-:W-:Y:S01]  /*05a0*/  ISETP.GE.U32.AND P1, PT, R15, R14, PT ;  /* 0x0000000e0f00720c */ /* 0x000fe20003f26070 */
[----:B------:R-:W-:-:S03]  /*05b0*/  IMAD.MOV.U32 R22, RZ, RZ, R14 ;  /* 0x000000ffff167224 */ /* 0x000fc600078e000e */
[----:B------:R-:W-:Y:S01]  /*05c0*/  SEL R13, R13, 0x63400000, !P1 ;  /* 0x634000000d0d7807 */ /* 0x000fe20004800000 */
[----:B------:R-:W0:Y:S03]  /*05d0*/  @!P0 LDC.64 R2, c[0x0][0x390] ;  /* 0x0000e400ff028b82 */ /* 0x000e260000000a00 */
[----:B------:R-:W-:-:S04]  /*05e0*/  @!P2 LOP3.LUT R20, R13, 0x80000000, R11, 0xf8, !PT ;  /* 0x800000000d14a812 */ /* 0x000fc800078ef80b */
[----:B------:R-:W-:Y:S01]  /*05f0*/  @!P2 LOP3.LUT R21, R20, 0x100000, RZ, 0xfc, !PT ;  /* 0x001000001415a812 */ /* 0x000fe200078efcff */
[----:B------:R-:W-:Y:S01]  /*0600*/  @!P2 IMAD.MOV.U32 R20, RZ, RZ, RZ ;  /* 0x000000ffff14a224 */ /* 0x000fe200078e00ff */
[----:B0-----:R-:W-:-:S06]  /*0610*/  @!P0 DMUL R6, R2, 8.98846567431157953865e+307 ;  /* 0x7fe0000002068828 */ /* 0x001fcc0000000000 */
[----:B------:R-:W0:Y:S04]  /*0620*/  MUFU.RCP64H R17, R7 ;  /* 0x0000000700117308 */ /* 0x000e280000001800 */
[----:B------:R-:W-:Y:S01]  /*0630*/  @!P0 LOP3.LUT R22, R7, 0x7ff00000, RZ, 0xc0, !PT ;  /* 0x7ff0000007168812 */ /* 0x000fe200078ec0ff */
[----:B0-----:R-:W-:-:S08]  /*0640*/  DFMA R2, R16, -R6, 1 ;  /* 0x3ff000001002742b */ /* 0x001fd00000000806 */
[----:B------:R-:W-:-:S08]  /*0650*/  DFMA R2, R2, R2, R2 ;  /* 0x000000020202722b */ /* 0x000fd00000000002 */
[----:B------:R-:W-:Y:S01]  /*0660*/  DFMA R16, R16, R2, R16 ;  /* 0x000000021010722b */ /* 0x000fe20000000010 */
[----:B------:R-:W-:Y:S01]  /*0670*/  LOP3.LUT R3, R13, 0x800fffff, R11, 0xf8, !PT ;  /* 0x800fffff0d037812 */ /* 0x000fe200078ef80b */
[----:B------:R-:W-:-:S06]  /*0680*/  IMAD.MOV.U32 R2, RZ, RZ, R10 ;  /* 0x000000ffff027224 */ /* 0x000fcc00078e000a */
[----:B------:R-:W-:Y:S02]  /*0690*/  DFMA R18, R16, -R6, 1 ;  /* 0x3ff000001012742b */ /* 0x000fe40000000806 */
[----:B------:R-:W-:-:S06]  /*06a0*/  @!P2 DFMA R2, R2, 2, -R20 ;  /* 0x400000000202a82b */ /* 0x000fcc0000000814 */
[----:B------:R-:W-:-:S04]  /*06b0*/  DFMA R16, R16, R18, R16 ;  /* 0x000000121010722b */ /* 0x000fc80000000010 */
[----:B------:R-:W-:-:S04]  /*06c0*/  @!P2 LOP3.LUT R23, R3, 0x7ff00000, RZ, 0xc0, !PT ;  /* 0x7ff000000317a812 */ /* 0x000fc800078ec0ff */
[----:B------:R-:W-:Y:S01]  /*06d0*/  DMUL R18, R16, R2 ;  /* 0x0000000210127228 */ /* 0x000fe20000000000 */
[----:B------:R-:W-:-:S05]  /*06e0*/  VIADD R24, R23, 0xffffffff ;  /* 0xffffffff17187836 */ /* 0x000fca0000000000 */
[----:B------:R-:W-:Y:S01]  /*06f0*/  ISETP.GT.U32.AND P0, PT, R24, 0x7feffffe, PT ;  /* 0x7feffffe1800780c */ /* 0x000fe20003f04070 */
[----:B------:R-:W-:Y:S01]  /*0700*/  VIADD R24, R22, 0xffffffff ;  /* 0xffffffff16187836 */ /* 0x000fe20000000000 */
[----:B------:R-:W-:-:S04]  /*0710*/  DFMA R20, R18, -R6, R2 ;  /* 0x800000061214722b */ /* 0x000fc80000000002 */
[----:B------:R-:W-:-:S04]  /*0720*/  ISETP.GT.U32.OR P0, PT, R24, 0x7feffffe, P0 ;  /* 0x7feffffe1800780c */ /* 0x000fc80000704470 */
[----:B------:R-:W-:-:S09]  /*0730*/  DFMA R20, R16, R20, R18 ;  /* 0x000000141014722b */ /* 0x000fd20000000012 */
[----:B------:R-:W-:Y:S05]  /*0740*/  @P0 BRA `(.L_x_9) ;  /* 0x0000000000600947 */ /* 0x000fea0003800000 */
[----:B------:R-:W-:Y:S01]  /*0750*/  VIADDMNMX R14, R15, -R14, 0xb9600000, !PT ;  /* 0xb96000000f0e7446 */ /* 0x000fe2000780090e */
[----:B------:R-:W-:-:S03]  /*0760*/  IMAD.MOV.U32 R16, RZ, RZ, RZ ;  /* 0x000000ffff107224 */ /* 0x000fc600078e00ff */
[----:B------:R-:W-:-:S05]  /*0770*/  VIMNMX R14, PT, PT, R14, 0x46a00000, PT ;  /* 0x46a000000e0e7848 */ /* 0x000fca0003fe0100 */
[----:B------:R-:W-:-:S04]  /*0780*/  IMAD.IADD R13, R14, 0x1, -R13 ;  /* 0x000000010e0d7824 */ /* 0x000fc800078e0a0d */
[----:B------:R-:W-:-:S06]  /*0790*/  VIADD R17, R13, 0x7fe00000 ;  /* 0x7fe000000d117836 */ /* 0x000fcc0000000000 */
[----:B------:R-:W-:-:S10]  /*07a0*/  DMUL R14, R20, R16 ;  /* 0x00000010140e7228 */ /* 0x000fd40000000000 */
[----:B------:R-:W-:-:S13]  /*07b0*/  FSETP.GTU.AND P0, PT, |R15|, 1.469367938527859385e-39, PT ;  /* 0x001000000f00780b */ /* 0x000fda0003f0c200 */
[----:B------:R-:W-:Y:S05]  /*07c0*/  @P0 BRA `(.L_x_10) ;  /* 0x0000000000980947 */ /* 0x000fea0003800000 */
[----:B------:R-:W-:Y:S01]  /*07d0*/  DFMA R2, R20, -R6, R2 ;  /* 0x800000061402722b */ /* 0x000fe20000000002 */
[----:B------:R-:W-:-:S09]  /*07e0*/  IMAD.MOV.U32 R16, RZ, RZ, RZ ;  /* 0x000000ffff107224 */ /* 0x000fd200078e00ff */
[C---:B------:R-:W-:Y:S02]  /*07f0*/  FSETP.NEU.AND P0, PT, R3.reuse, RZ, PT ;  /* 0x000000ff0300720b */ /* 0x040fe40003f0d000 */
[----:B------:R-:W-:-:S04]  /*0800*/  LOP3.LUT R9, R3, 0x80000000, R9, 0x48, !PT ;  /* 0x8000000003097812 */ /* 0x000fc800078e4809 */
[----:B------:R-:W-:-:S07]  /*0810*/  LOP3.LUT R17, R9, R17, RZ, 0xfc, !PT ;  /* 0x0000001109117212 */ /* 0x000fce00078efcff */
[----:B------:R-:W-:Y:S05]  /*0820*/  @!P0 BRA `(.L_x_10) ;  /* 0x0000000000808947 */ /* 0x000fea0003800000 */
[----:B------:R-:W-:Y:S01]  /*0830*/  IMAD.MOV R3, RZ, RZ, -R13 ;  /* 0x000000ffff037224 */ /* 0x000fe200078e0a0d */
[----:B------:R-:W-:Y:S01]  /*0840*/  DMUL.RP R16, R20, R16 ;  /* 0x0000001014107228 */ /* 0x000fe20000008000 */
[----:B------:R-:W-:Y:S01]  /*0850*/  IMAD.MOV.U32 R2, RZ, RZ, RZ ;  /* 0x000000ffff027224 */ /* 0x000fe200078e00ff */
[----:B------:R-:W-:-:S05]  /*0860*/  IADD3 R13, PT, PT, -R13, -0x43300000, RZ ;  /* 0xbcd000000d0d7810 */ /* 0x000fca0007ffe1ff */
[----:B------:R-:W-:-:S03]  /*0870*/  DFMA R2, R14, -R2, R20 ;  /* 0x800000020e02722b */ /* 0x000fc60000000014 */
[----:B------:R-:W-:-:S07]  /*0880*/  LOP3.LUT R9, R17, R9, RZ, 0x3c, !PT ;  /* 0x0000000911097212 */ /* 0x000fce00078e3cff */
[----:B------:R-:W-:-:S04]  /*0890*/  FSETP.NEU.AND P0, PT, |R3|, R13, PT ;  /* 0x0000000d0300720b */ /* 0x000fc80003f0d200 */
[----:B------:R-:W-:Y:S02]  /*08a0*/  FSEL R14, R16, R14, !P0 ;  /* 0x0000000e100e7208 */ /* 0x000fe40004000000 */
[----:B------:R-:W-:Y:S01]  /*08b0*/  FSEL R15, R9, R15, !P0 ;  /* 0x0000000f090f7208 */ /* 0x000fe20004000000 */
[----:B------:R-:W-:Y:S06]  /*08c0*/  BRA `(.L_x_10) ;  /* 0x0000000000587947 */ /* 0x000fec0003800000 */
.L_x_9:
[----:B------:R-:W-:-:S14]  /*08d0*/  DSETP.NAN.AND P0, PT, R10, R10, PT ;  /* 0x0000000a0a00722a */ /* 0x000fdc0003f08000 */
[----:B------:R-:W-:Y:S05]  /*08e0*/  @P0 BRA `(.L_x_11) ;  /* 0x0000000000480947 */ /* 0x000fea0003800000 */
[----:B------:R-:W0:Y:S02]  /*08f0*/  LDC.64 R2, c[0x0][0x390] ;  /* 0x0000e400ff027b82 */ /* 0x000e240000000a00 */
[----:B0-----:R-:W-:-:S14]  /*0900*/  DSETP.NAN.AND P0, PT, R2, R2, PT ;  /* 0x000000020200722a */ /* 0x001fdc0003f08000 */
[----:B------:R-:W-:Y:S05]  /*0910*/  @P0 BRA `(.L_x_12) ;  /* 0x0000000000300947 */ /* 0x000fea0003800000 */
[----:B------:R-:W-:Y:S01]  /*0920*/  ISETP.NE.AND P0, PT, R23, R22, PT ;  /* 0x000000161700720c */ /* 0x000fe20003f05270 */
[----:B------:R-:W-:Y:S02]  /*0930*/  IMAD.MOV.U32 R14, RZ, RZ, 0x0 ;  /* 0x00000000ff0e7424 */ /* 0x000fe400078e00ff */
[----:B------:R-:W-:-:S10]  /*0940*/  IMAD.MOV.U32 R15, RZ, RZ, -0x80000 ;  /* 0xfff80000ff0f7424 */ /* 0x000fd400078e00ff */
[----:B------:R-:W-:Y:S05]  /*0950*/  @!P0 BRA `(.L_x_10) ;  /* 0x0000000000348947 */ /* 0x000fea0003800000 */
[----:B------:R-:W-:Y:S02]  /*0960*/  ISETP.NE.AND P0, PT, R23, 0x7ff00000, PT ;  /* 0x7ff000001700780c */ /* 0x000fe40003f05270 */
[----:B------:R-:W-:Y:S02]  /*0970*/  LOP3.LUT R15, R11, 0x80000000, R9, 0x48, !PT ;  /* 0x800000000b0f7812 */ /* 0x000fe400078e4809 */
[----:B------:R-:W-:-:S13]  /*0980*/  ISETP.EQ.OR P0, PT, R22, RZ, !P0 ;  /* 0x000000ff1600720c */ /* 0x000fda0004702670 */
[----:B------:R-:W-:Y:S01]  /*0990*/  @P0 LOP3.LUT R2, R15, 0x7ff00000, RZ, 0xfc, !PT ;  /* 0x7ff000000f020812 */ /* 0x000fe200078efcff */
[----:B------:R-:W-:Y:S02]  /*09a0*/  @!P0 IMAD.MOV.U32 R14, RZ, RZ, RZ ;  /* 0x000000ffff0e8224 */ /* 0x000fe400078e00ff */
[----:B------:R-:W-:Y:S02]  /*09b0*/  @P0 IMAD.MOV.U32 R14, RZ, RZ, RZ ;  /* 0x000000ffff0e0224 */ /* 0x000fe400078e00ff */
[----:B------:R-:W-:Y:S01]  /*09c0*/  @P0 IMAD.MOV.U32 R15, RZ, RZ, R2 ;  /* 0x000000ffff0f0224 */ /* 0x000fe200078e0002 */
[----:B------:R-:W-:Y:S06]  /*09d0*/  BRA `(.L_x_10) ;  /* 0x0000000000147947 */ /* 0x000fec0003800000 */
.L_x_12:
[----:B------:R-:W-:Y:S01]  /*09e0*/  LOP3.LUT R15, R9, 0x80000, RZ, 0xfc, !PT ;  /* 0x00080000090f7812 */ /* 0x000fe200078efcff */
[----:B------:R-:W-:Y:S01]  /*09f0*/  IMAD.MOV.U32 R14, RZ, RZ, R8 ;  /* 0x000000ffff0e7224 */ /* 0x000fe200078e0008 */
[----:B------:R-:W-:Y:S06]  /*0a00*/  BRA `(.L_x_10) ;  /* 0x0000000000087947 */ /* 0x000fec0003800000 */
.L_x_11:
[----:B------:R-:W-:Y:S01]  /*0a10*/  LOP3.LUT R15, R11, 0x80000, RZ, 0xfc, !PT ;  /* 0x000800000b0f7812 */ /* 0x000fe200078efcff */
[----:B------:R-:W-:-:S07]  /*0a20*/  IMAD.MOV.U32 R14, RZ, RZ, R10 ;  /* 0x000000ffff0e7224 */ /* 0x000fce00078e000a */
.L_x_10:
[----:B------:R-:W-:Y:S05]  /*0a30*/  BSYNC.RECONVERGENT B1 ;  /* 0x0000000000017941 */ /* 0x000fea0003800200 */
.L_x_8:
[----:B------:R-:W-:Y:S02]  /*0a40*/  IMAD.MOV.U32 R13, RZ, RZ, 0x0 ;  /* 0x00000000ff0d7424 */ /* 0x000fe400078e00ff */
[----:B------:R-:W-:Y:S02]  /*0a50*/  IMAD.MOV.U32 R2, RZ, RZ, R14 ;  /* 0x000000ffff027224 */ /* 0x000fe400078e000e */
[----:B------:R-:W-:Y:S01]  /*0a60*/  IMAD.MOV.U32 R3, RZ, RZ, R15 ;  /* 0x000000ffff037224 */ /* 0x000fe200078e000f */
[----:B------:R-:W-:Y:S06]  /*0a70*/  RET.REL.NODEC R12 `(_Z11cuda_jacobidddPdS_S_S_ii) ;  /* 0xfffffff40c607950 */ /* 0x000fec0003c3ffff */
.L_x_13:
        /* <DEDUP_REMOVED lines=16> */
.L_x_15:


//--------------------- .text._Z9cuda_copyPdS_ii  --------------------------
	.section	.text._Z9cuda_copyPdS_ii,"ax",@progbits
	.align	128
        .global         _Z9cuda_copyPdS_ii
        .type           _Z9cuda_copyPdS_ii,@function
        .size           _Z9cuda_copyPdS_ii,(.L_x_21 - _Z9cuda_copyPdS_ii)
        .other          _Z9cuda_copyPdS_ii,@"STO_CUDA_ENTRY STV_DEFAULT"
_Z9cuda_copyPdS_ii:
.text._Z9cuda_copyPdS_ii:
        /* <DEDUP_REMOVED lines=16> */
[----:B------:R-:W-:Y:S02]  /*0100*/  IADD3 R7, PT, PT, R0, R5, RZ ;  /* 0x0000000500077210 */ /* 0x000fe40007ffe0ff */
[----:B------:R-:W2:Y:S03]  /*0110*/  LDC.64 R4, c[0x0][0x388] ;  /* 0x0000e200ff047b82 */ /* 0x000ea60000000a00 */
[----:B0-----:R-:W-:-:S06]  /*0120*/  IMAD.WIDE R2, R7, 0x8, R2 ;  /* 0x0000000807027825 */ /* 0x001fcc00078e0202 */
[----:B-1----:R-:W3:Y:S01]  /*0130*/  LDG.E.64 R2, desc[UR4][R2.64] ;  /* 0x0000000402027981 */ /* 0x002ee2000c1e1b00 */
[----:B--2---:R-:W-:-:S05]  /*0140*/  IMAD.WIDE R4, R7, 0x8, R4 ;  /* 0x0000000807047825 */ /* 0x004fca00078e0204 */
[----:B---3--:R-:W-:Y:S01]  /*0150*/  STG.E.64 desc[UR4][R4.64], R2 ;  /* 0x0000000204007986 */ /* 0x008fe2000c101b04 */
[----:B------:R-:W-:Y:S05]  /*0160*/  EXIT ;  /* 0x000000000000794d */ /* 0x000fea0003800000 */
.L_x_14:
        /* <DEDUP_REMOVED lines=9> */
.L_x_21:


//--------------------- .nv.shared.reserved.0     --------------------------
	.section	.nv.shared.reserved.0,"aw",@nobits
	.weak		__nv_reservedSMEM_offset_0_alias
	.size		__nv_reservedSMEM_offset_0_alias, 0, 64
	.other		__nv_reservedSMEM_offset_0_alias,@"STO_CUDA_RESERVED_SHARED STV_DEFAULT"
__nv_reservedSMEM_offset_0_alias:
	.zero		0
	.zero		64


//--------------------- .nv.constant0._Z9cuda_plusPdS_dii --------------------------
	.section	.nv.constant0._Z9cuda_plusPdS_dii,"a",@progbits
	.sectionflags	@""
	.align	4
.nv.constant0._Z9cuda_plusPdS_dii:
	.zero		928


//--------------------- .nv.constant0._Z9cuda_highiiPdS_ --------------------------
	.section	.nv.constant0._Z9cuda_highiiPdS_,"a",@progbits
	.sectionflags	@""
	.align	4
.nv.constant0._Z9cuda_highiiPdS_:
	.zero		920


//--------------------- .nv.constant0._Z8cuda_lowiiPdS_ --------------------------
	.section	.nv.constant0._Z8cuda_lowiiPdS_,"a",@progbits
	.sectionflags	@""
	.align	4
.nv.constant0._Z8cuda_lowiiPdS_:
	.zero		920


//--------------------- .nv.constant0._Z10cuda_init0Pdii --------------------------
	.section	.nv.constant0._Z10cuda_init0Pdii,"a",@progbits
	.sectionflags	@""
	.align	4
.nv.constant0._Z10cuda_init0Pdii:
	.zero		912


//--------------------- .nv.constant0._Z11cuda_jacobidddPdS_S_S_ii --------------------------
	.section	.nv.constant0._Z11cuda_jacobidddPdS_S_S_ii,"a",@progbits
	.sectionflags	@""
	.align	4
.nv.constant0._Z11cuda_jacobidddPdS_S_S_ii:
	.zero		960


//--------------------- .nv.constant0._Z9cuda_copyPdS_ii --------------------------
	.section	.nv.constant0._Z9cuda_copyPdS_ii,"a",@progbits
	.sectionflags	@""
	.align	4
.nv.constant0._Z9cuda_copyPdS_ii:
	.zero		920


//--------------------- SYMBOLS --------------------------

	.type		.nv.reservedSmem.offset0,@object
	.size		.nv.reservedSmem.offset0,0x4
